//
// Generated by NVIDIA NVVM Compiler
//
// Compiler Build ID: CL-36424714
// Cuda compilation tools, release 13.0, V13.0.88
// Based on NVVM 20.0.0
//

.version 9.0
.target sm_100
.address_size 64

	// .globl	_Z7randomsjP17curandStateXORWOWPf
.global .align 4 .b8 precalc_xorwow_matrix[102400];
.global .align 4 .b8 precalc_xorwow_offset_matrix[102400];
.global .align 4 .b8 mrg32k3aM1[2304];
.global .align 4 .b8 mrg32k3aM2[2304];
.global .align 4 .b8 mrg32k3aM1SubSeq[2016];
.global .align 4 .b8 mrg32k3aM2SubSeq[2016];
.global .align 4 .b8 mrg32k3aM1Seq[2304];
.global .align 4 .b8 mrg32k3aM2Seq[2304];
.const .align 8 .b8 __cr_lgamma_table[72];

.visible .entry _Z7randomsjP17curandStateXORWOWPf(
	.param .u32 _Z7randomsjP17curandStateXORWOWPf_param_0,
	.param .u64 .ptr .align 1 _Z7randomsjP17curandStateXORWOWPf_param_1,
	.param .u64 .ptr .align 1 _Z7randomsjP17curandStateXORWOWPf_param_2
)
{
	.reg .pred 	%p<24>;
	.reg .b32 	%r<451>;
	.reg .b32 	%f<3>;
	.reg .b64 	%rd<22>;

	ld.param.u32 	%r203, [_Z7randomsjP17curandStateXORWOWPf_param_0];
	ld.param.u64 	%rd9, [_Z7randomsjP17curandStateXORWOWPf_param_1];
	ld.param.u64 	%rd8, [_Z7randomsjP17curandStateXORWOWPf_param_2];
	cvta.to.global.u64 	%rd10, %rd9;
	mov.u32 	%r204, %tid.x;
	cvt.u64.u32 	%rd1, %r204;
	mul.wide.u32 	%rd11, %r204, 48;
	add.s64 	%rd2, %rd10, %rd11;
	xor.b32  	%r205, %r203, -1429050551;
	mul.lo.s32 	%r1, %r205, 1099087573;
	add.s32 	%r206, %r1, -638133224;
	add.s32 	%r365, %r1, 123456789;
	st.global.v2.u32 	[%rd2], {%r206, %r365};
	xor.b32  	%r364, %r1, 362436069;
	mov.b32 	%r363, -123459836;
	st.global.v2.u32 	[%rd2+8], {%r364, %r363};
	add.s32 	%r361, %r1, 5783321;
	mov.b32 	%r362, -589760388;
	st.global.v2.u32 	[%rd2+16], {%r362, %r361};
	setp.eq.s32 	%p1, %r204, 0;
	@%p1 bra 	$L__BB0_42;
	mov.b32 	%r347, 0;
	mov.b32 	%r363, -123459836;
	mov.b32 	%r362, -589760388;
	mov.u64 	%rd21, %rd1;
$L__BB0_2:
	and.b64  	%rd4, %rd21, 3;
	setp.eq.s64 	%p2, %rd4, 0;
	@%p2 bra 	$L__BB0_41;
	mul.wide.u32 	%rd12, %r347, 3200;
	mov.u64 	%rd13, precalc_xorwow_matrix;
	add.s64 	%rd5, %rd13, %rd12;
	cvt.u32.u64 	%r11, %rd4;
	mov.b32 	%r348, 0;
$L__BB0_4:
	mov.b32 	%r361, 0;
	mov.u32 	%r362, %r361;
	mov.u32 	%r363, %r361;
	mov.u32 	%r364, %r361;
	mov.u32 	%r365, %r361;
	mov.u32 	%r354, %r361;
$L__BB0_5:
	mul.wide.u32 	%rd14, %r354, 4;
	add.s64 	%rd15, %rd2, %rd14;
	ld.global.u32 	%r19, [%rd15+4];
	shl.b32 	%r20, %r354, 5;
	mov.b32 	%r360, 0;
$L__BB0_6:
	.pragma "nounroll";
	shr.u32 	%r213, %r19, %r360;
	and.b32  	%r214, %r213, 1;
	setp.eq.b32 	%p3, %r214, 1;
	not.pred 	%p4, %p3;
	add.s32 	%r215, %r20, %r360;
	mul.lo.s32 	%r216, %r215, 5;
	mul.wide.u32 	%rd16, %r216, 4;
	add.s64 	%rd6, %rd5, %rd16;
	@%p4 bra 	$L__BB0_8;
	ld.global.u32 	%r217, [%rd6];
	xor.b32  	%r365, %r365, %r217;
	ld.global.u32 	%r218, [%rd6+4];
	xor.b32  	%r364, %r364, %r218;
	ld.global.u32 	%r219, [%rd6+8];
	xor.b32  	%r363, %r363, %r219;
	ld.global.u32 	%r220, [%rd6+12];
	xor.b32  	%r362, %r362, %r220;
	ld.global.u32 	%r221, [%rd6+16];
	xor.b32  	%r361, %r361, %r221;
$L__BB0_8:
	and.b32  	%r223, %r213, 2;
	setp.eq.s32 	%p5, %r223, 0;
	@%p5 bra 	$L__BB0_10;
	ld.global.u32 	%r224, [%rd6+20];
	xor.b32  	%r365, %r365, %r224;
	ld.global.u32 	%r225, [%rd6+24];
	xor.b32  	%r364, %r364, %r225;
	ld.global.u32 	%r226, [%rd6+28];
	xor.b32  	%r363, %r363, %r226;
	ld.global.u32 	%r227, [%rd6+32];
	xor.b32  	%r362, %r362, %r227;
	ld.global.u32 	%r228, [%rd6+36];
	xor.b32  	%r361, %r361, %r228;
$L__BB0_10:
	and.b32  	%r230, %r213, 4;
	setp.eq.s32 	%p6, %r230, 0;
	@%p6 bra 	$L__BB0_12;
	ld.global.u32 	%r231, [%rd6+40];
	xor.b32  	%r365, %r365, %r231;
	ld.global.u32 	%r232, [%rd6+44];
	xor.b32  	%r364, %r364, %r232;
	ld.global.u32 	%r233, [%rd6+48];
	xor.b32  	%r363, %r363, %r233;
	ld.global.u32 	%r234, [%rd6+52];
	xor.b32  	%r362, %r362, %r234;
	ld.global.u32 	%r235, [%rd6+56];
	xor.b32  	%r361, %r361, %r235;
$L__BB0_12:
	and.b32  	%r237, %r213, 8;
	setp.eq.s32 	%p7, %r237, 0;
	@%p7 bra 	$L__BB0_14;
	ld.global.u32 	%r238, [%rd6+60];
	xor.b32  	%r365, %r365, %r238;
	ld.global.u32 	%r239, [%rd6+64];
	xor.b32  	%r364, %r364, %r239;
	ld.global.u32 	%r240, [%rd6+68];
	xor.b32  	%r363, %r363, %r240;
	ld.global.u32 	%r241, [%rd6+72];
	xor.b32  	%r362, %r362, %r241;
	ld.global.u32 	%r242, [%rd6+76];
	xor.b32  	%r361, %r361, %r242;
$L__BB0_14:
	and.b32  	%r244, %r213, 16;
	setp.eq.s32 	%p8, %r244, 0;
	@%p8 bra 	$L__BB0_16;
	ld.global.u32 	%r245, [%rd6+80];
	xor.b32  	%r365, %r365, %r245;
	ld.global.u32 	%r246, [%rd6+84];
	xor.b32  	%r364, %r364, %r246;
	ld.global.u32 	%r247, [%rd6+88];
	xor.b32  	%r363, %r363, %r247;
	ld.global.u32 	%r248, [%rd6+92];
	xor.b32  	%r362, %r362, %r248;
	ld.global.u32 	%r249, [%rd6+96];
	xor.b32  	%r361, %r361, %r249;
$L__BB0_16:
	and.b32  	%r251, %r213, 32;
	setp.eq.s32 	%p9, %r251, 0;
	@%p9 bra 	$L__BB0_18;
	ld.global.u32 	%r252, [%rd6+100];
	xor.b32  	%r365, %r365, %r252;
	ld.global.u32 	%r253, [%rd6+104];
	xor.b32  	%r364, %r364, %r253;
	ld.global.u32 	%r254, [%rd6+108];
	xor.b32  	%r363, %r363, %r254;
	ld.global.u32 	%r255, [%rd6+112];
	xor.b32  	%r362, %r362, %r255;
	ld.global.u32 	%r256, [%rd6+116];
	xor.b32  	%r361, %r361, %r256;
$L__BB0_18:
	and.b32  	%r258, %r213, 64;
	setp.eq.s32 	%p10, %r258, 0;
	@%p10 bra 	$L__BB0_20;
	ld.global.u32 	%r259, [%rd6+120];
	xor.b32  	%r365, %r365, %r259;
	ld.global.u32 	%r260, [%rd6+124];
	xor.b32  	%r364, %r364, %r260;
	ld.global.u32 	%r261, [%rd6+128];
	xor.b32  	%r363, %r363, %r261;
	ld.global.u32 	%r262, [%rd6+132];
	xor.b32  	%r362, %r362, %r262;
	ld.global.u32 	%r263, [%rd6+136];
	xor.b32  	%r361, %r361, %r263;
$L__BB0_20:
	and.b32  	%r265, %r213, 128;
	setp.eq.s32 	%p11, %r265, 0;
	@%p11 bra 	$L__BB0_22;
	ld.global.u32 	%r266, [%rd6+140];
	xor.b32  	%r365, %r365, %r266;
	ld.global.u32 	%r267, [%rd6+144];
	xor.b32  	%r364, %r364, %r267;
	ld.global.u32 	%r268, [%rd6+148];
	xor.b32  	%r363, %r363, %r268;
	ld.global.u32 	%r269, [%rd6+152];
	xor.b32  	%r362, %r362, %r269;
	ld.global.u32 	%r270, [%rd6+156];
	xor.b32  	%r361, %r361, %r270;
$L__BB0_22:
	and.b32  	%r272, %r213, 256;
	setp.eq.s32 	%p12, %r272, 0;
	@%p12 bra 	$L__BB0_24;
	ld.global.u32 	%r273, [%rd6+160];
	xor.b32  	%r365, %r365, %r273;
	ld.global.u32 	%r274, [%rd6+164];
	xor.b32  	%r364, %r364, %r274;
	ld.global.u32 	%r275, [%rd6+168];
	xor.b32  	%r363, %r363, %r275;
	ld.global.u32 	%r276, [%rd6+172];
	xor.b32  	%r362, %r362, %r276;
	ld.global.u32 	%r277, [%rd6+176];
	xor.b32  	%r361, %r361, %r277;
$L__BB0_24:
	and.b32  	%r279, %r213, 512;
	setp.eq.s32 	%p13, %r279, 0;
	@%p13 bra 	$L__BB0_26;
	ld.global.u32 	%r280, [%rd6+180];
	xor.b32  	%r365, %r365, %r280;
	ld.global.u32 	%r281, [%rd6+184];
	xor.b32  	%r364, %r364, %r281;
	ld.global.u32 	%r282, [%rd6+188];
	xor.b32  	%r363, %r363, %r282;
	ld.global.u32 	%r283, [%rd6+192];
	xor.b32  	%r362, %r362, %r283;
	ld.global.u32 	%r284, [%rd6+196];
	xor.b32  	%r361, %r361, %r284;
$L__BB0_26:
	and.b32  	%r286, %r213, 1024;
	setp.eq.s32 	%p14, %r286, 0;
	@%p14 bra 	$L__BB0_28;
	ld.global.u32 	%r287, [%rd6+200];
	xor.b32  	%r365, %r365, %r287;
	ld.global.u32 	%r288, [%rd6+204];
	xor.b32  	%r364, %r364, %r288;
	ld.global.u32 	%r289, [%rd6+208];
	xor.b32  	%r363, %r363, %r289;
	ld.global.u32 	%r290, [%rd6+212];
	xor.b32  	%r362, %r362, %r290;
	ld.global.u32 	%r291, [%rd6+216];
	xor.b32  	%r361, %r361, %r291;
$L__BB0_28:
	and.b32  	%r293, %r213, 2048;
	setp.eq.s32 	%p15, %r293, 0;
	@%p15 bra 	$L__BB0_30;
	ld.global.u32 	%r294, [%rd6+220];
	xor.b32  	%r365, %r365, %r294;
	ld.global.u32 	%r295, [%rd6+224];
	xor.b32  	%r364, %r364, %r295;
	ld.global.u32 	%r296, [%rd6+228];
	xor.b32  	%r363, %r363, %r296;
	ld.global.u32 	%r297, [%rd6+232];
	xor.b32  	%r362, %r362, %r297;
	ld.global.u32 	%r298, [%rd6+236];
	xor.b32  	%r361, %r361, %r298;
$L__BB0_30:
	and.b32  	%r300, %r213, 4096;
	setp.eq.s32 	%p16, %r300, 0;
	@%p16 bra 	$L__BB0_32;
	ld.global.u32 	%r301, [%rd6+240];
	xor.b32  	%r365, %r365, %r301;
	ld.global.u32 	%r302, [%rd6+244];
	xor.b32  	%r364, %r364, %r302;
	ld.global.u32 	%r303, [%rd6+248];
	xor.b32  	%r363, %r363, %r303;
	ld.global.u32 	%r304, [%rd6+252];
	xor.b32  	%r362, %r362, %r304;
	ld.global.u32 	%r305, [%rd6+256];
	xor.b32  	%r361, %r361, %r305;
$L__BB0_32:
	and.b32  	%r307, %r213, 8192;
	setp.eq.s32 	%p17, %r307, 0;
	@%p17 bra 	$L__BB0_34;
	ld.global.u32 	%r308, [%rd6+260];
	xor.b32  	%r365, %r365, %r308;
	ld.global.u32 	%r309, [%rd6+264];
	xor.b32  	%r364, %r364, %r309;
	ld.global.u32 	%r310, [%rd6+268];
	xor.b32  	%r363, %r363, %r310;
	ld.global.u32 	%r311, [%rd6+272];
	xor.b32  	%r362, %r362, %r311;
	ld.global.u32 	%r312, [%rd6+276];
	xor.b32  	%r361, %r361, %r312;
$L__BB0_34:
	and.b32  	%r314, %r213, 16384;
	setp.eq.s32 	%p18, %r314, 0;
	@%p18 bra 	$L__BB0_36;
	ld.global.u32 	%r315, [%rd6+280];
	xor.b32  	%r365, %r365, %r315;
	ld.global.u32 	%r316, [%rd6+284];
	xor.b32  	%r364, %r364, %r316;
	ld.global.u32 	%r317, [%rd6+288];
	xor.b32  	%r363, %r363, %r317;
	ld.global.u32 	%r318, [%rd6+292];
	xor.b32  	%r362, %r362, %r318;
	ld.global.u32 	%r319, [%rd6+296];
	xor.b32  	%r361, %r361, %r319;
$L__BB0_36:
	and.b32  	%r321, %r213, 32768;
	setp.eq.s32 	%p19, %r321, 0;
	@%p19 bra 	$L__BB0_38;
	ld.global.u32 	%r322, [%rd6+300];
	xor.b32  	%r365, %r365, %r322;
	ld.global.u32 	%r323, [%rd6+304];
	xor.b32  	%r364, %r364, %r323;
	ld.global.u32 	%r324, [%rd6+308];
	xor.b32  	%r363, %r363, %r324;
	ld.global.u32 	%r325, [%rd6+312];
	xor.b32  	%r362, %r362, %r325;
	ld.global.u32 	%r326, [%rd6+316];
	xor.b32  	%r361, %r361, %r326;
$L__BB0_38:
	add.s32 	%r360, %r360, 16;
	setp.ne.s32 	%p20, %r360, 32;
	@%p20 bra 	$L__BB0_6;
	mad.lo.s32 	%r327, %r354, -31, %r20;
	add.s32 	%r354, %r327, 1;
	setp.ne.s32 	%p21, %r354, 5;
	@%p21 bra 	$L__BB0_5;
	st.global.u32 	[%rd2+4], %r365;
	st.global.u32 	[%rd2+8], %r364;
	st.global.u32 	[%rd2+12], %r363;
	st.global.u32 	[%rd2+16], %r362;
	st.global.u32 	[%rd2+20], %r361;
	add.s32 	%r348, %r348, 1;
	setp.lt.u32 	%p22, %r348, %r11;
	@%p22 bra 	$L__BB0_4;
$L__BB0_41:
	shr.u64 	%rd7, %rd21, 2;
	add.s32 	%r347, %r347, 1;
	setp.gt.u64 	%p23, %rd21, 3;
	mov.u64 	%rd21, %rd7;
	@%p23 bra 	$L__BB0_2;
$L__BB0_42:
	cvta.to.global.u64 	%rd17, %rd8;
	mov.b32 	%r328, 0;
	st.global.v2.u32 	[%rd2+24], {%r328, %r328};
	st.global.u32 	[%rd2+32], %r328;
	mov.b64 	%rd18, 0;
	st.global.u64 	[%rd2+40], %rd18;
	shr.u32 	%r329, %r365, 2;
	xor.b32  	%r330, %r329, %r365;
	st.global.v2.u32 	[%rd2+8], {%r363, %r362};
	shl.b32 	%r331, %r361, 4;
	shl.b32 	%r332, %r330, 1;
	xor.b32  	%r333, %r332, %r331;
	xor.b32  	%r334, %r333, %r330;
	xor.b32  	%r335, %r334, %r361;
	st.global.v2.u32 	[%rd2+16], {%r361, %r335};
	add.s32 	%r336, %r1, -637770787;
	st.global.v2.u32 	[%rd2], {%r336, %r364};
	add.s32 	%r337, %r335, %r336;
	mul.hi.u32 	%r338, %r337, 274877907;
	shr.u32 	%r339, %r338, 7;
	mul.lo.s32 	%r340, %r339, 2000;
	sub.s32 	%r341, %r337, %r340;
	cvt.rn.f32.u32 	%f1, %r341;
	shl.b64 	%rd19, %rd1, 2;
	add.s64 	%rd20, %rd17, %rd19;
	div.rn.f32 	%f2, %f1, 0f44FA0000;
	st.global.f32 	[%rd20], %f2;
	ret;

}


// ===== COMPILED SASS (sm_100) =====

	.target	sm_100

	.elftype	@"ET_EXEC"


//--------------------- .note.nv.tkinfo           --------------------------
	.section	.note.nv.tkinfo,"",@"SHT_NOTE"
	.sectionflags	@"SHF_NOTE_NV_TKINFO"
	.tkinfo
        /*0018*/ 	.word	0x00000002
        /*0030*/ 	.string	""
        /*0030*/ 	.string	"ptxas"
        /*0030*/ 	.string	"Cuda compilation tools, release 13.0, V13.0.88"
        /*0030*/ 	.string	"Build cuda_13.0.r13.0/compiler.36424714_0"
        /*0030*/ 	.string	"-arch sm_100 -m 64 "



//--------------------- .note.nv.cuinfo           --------------------------
	.section	.note.nv.cuinfo,"",@"SHT_NOTE"
	.sectionflags	@"SHF_NOTE_NV_CUINFO"
        /*0018*/ 	.short	0x0002
        /*001a*/ 	.short	0x0064
        /*001c*/ 	.short	0x0082
	.zero		2


//--------------------- .nv.info                  --------------------------
	.section	.nv.info,"",@"SHT_CUDA_INFO"
	.align	4


	//----- nvinfo : EIATTR_REGCOUNT
	.align		4
        /*0000*/ 	.byte	0x04, 0x2f
        /*0002*/ 	.short	(.L_10 - .L_9)
	.align		4
.L_9:
        /*0004*/ 	.word	index@(_Z7randomsjP17curandStateXORWOWPf)
        /*0008*/ 	.word	0x0000001f


	//----- nvinfo : EIATTR_FRAME_SIZE
	.align		4
.L_10:
        /*000c*/ 	.byte	0x04, 0x11
        /*000e*/ 	.short	(.L_12 - .L_11)
	.align		4
.L_11:
        /*0010*/ 	.word	index@($__internal_0_$__cuda_sm3x_div_rn_noftz_f32_slowpath)
        /*0014*/ 	.word	0x00000000


	//----- nvinfo : EIATTR_FRAME_SIZE
	.align		4
.L_12:
        /*0018*/ 	.byte	0x04, 0x11
        /*001a*/ 	.short	(.L_14 - .L_13)
	.align		4
.L_13:
        /*001c*/ 	.word	index@(_Z7randomsjP17curandStateXORWOWPf)
        /*0020*/ 	.word	0x00000000


	//----- nvinfo : EIATTR_MIN_STACK_SIZE
	.align		4
.L_14:
        /*0024*/ 	.byte	0x04, 0x12
        /*0026*/ 	.short	(.L_16 - .L_15)
	.align		4
.L_15:
        /*0028*/ 	.word	index@(_Z7randomsjP17curandStateXORWOWPf)
        /*002c*/ 	.word	0x00000000
.L_16:


//--------------------- .nv.compat                --------------------------
	.section	.nv.compat,"",@"SHT_CUDA_COMPAT_INFO"
	.align	4
        /*0000*/ 	.byte	0x02, 0x09, 0x00, 0x00, 0x02, 0x02, 0x01, 0x00, 0x02, 0x05, 0x05, 0x00, 0x03, 0x07, 0x01, 0x01
        /*0010*/ 	.byte	0x02, 0x03, 0x00, 0x00, 0x02, 0x06, 0x01, 0x00, 0x04, 0x0b, 0x08, 0x00, 0x01, 0x00, 0x00, 0x00
        /*0020*/ 	.byte	0x00, 0x00, 0x00, 0x00


//--------------------- .nv.info._Z7randomsjP17curandStateXORWOWPf --------------------------
	.section	.nv.info._Z7randomsjP17curandStateXORWOWPf,"",@"SHT_CUDA_INFO"
	.sectionflags	@""
	.align	4


	//----- nvinfo : EIATTR_CUDA_API_VERSION
	.align		4
        /*0000*/ 	.byte	0x04, 0x37
        /*0002*/ 	.short	(.L_18 - .L_17)
.L_17:
        /*0004*/ 	.word	0x00000082


	//----- nvinfo : EIATTR_KPARAM_INFO
	.align		4
.L_18:
        /*0008*/ 	.byte	0x04, 0x17
        /*000a*/ 	.short	(.L_20 - .L_19)
.L_19:
        /*000c*/ 	.word	0x00000000
        /*0010*/ 	.short	0x0002
        /*0012*/ 	.short	0x0010
        /*0014*/ 	.byte	0x00, 0xf5, 0x21, 0x00


	//----- nvinfo : EIATTR_KPARAM_INFO
	.align		4
.L_20:
        /*0018*/ 	.byte	0x04, 0x17
        /*001a*/ 	.short	(.L_22 - .L_21)
.L_21:
        /*001c*/ 	.word	0x00000000
        /*0020*/ 	.short	0x0001
        /*0022*/ 	.short	0x0008
        /*0024*/ 	.byte	0x00, 0xf5, 0x21, 0x00


	//----- nvinfo : EIATTR_KPARAM_INFO
	.align		4
.L_22:
        /*0028*/ 	.byte	0x04, 0x17
        /*002a*/ 	.short	(.L_24 - .L_23)
.L_23:
        /*002c*/ 	.word	0x00000000
        /*0030*/ 	.short	0x0000
        /*0032*/ 	.short	0x0000
        /*0034*/ 	.byte	0x00, 0xf0, 0x11, 0x00


	//----- nvinfo : EIATTR_SPARSE_MMA_MASK
	.align		4
.L_24:
        /*0038*/ 	.byte	0x03, 0x50
        /*003a*/ 	.short	0x0000


	//----- nvinfo : EIATTR_MAXREG_COUNT
	.align		4
        /*003c*/ 	.byte	0x03, 0x1b
        /*003e*/ 	.short	0x00ff


	//----- nvinfo : EIATTR_MERCURY_ISA_VERSION
	.align		4
        /*0040*/ 	.byte	0x03, 0x5f
        /*0042*/ 	.short	0x0101


	//----- nvinfo : EIATTR_VRC_CTA_INIT_COUNT
	.align		4
        /*0044*/ 	.byte	0x02, 0x4a
	.zero		1
	.zero		1


	//----- nvinfo : EIATTR_EXIT_INSTR_OFFSETS
	.align		4
        /*0048*/ 	.byte	0x04, 0x1c
        /*004a*/ 	.short	(.L_26 - .L_25)


	//   ....[0]....
.L_25:
        /*004c*/ 	.word	0x000011d0


	//----- nvinfo : EIATTR_CRS_STACK_SIZE
	.align		4
.L_26:
        /*0050*/ 	.byte	0x04, 0x1e
        /*0052*/ 	.short	(.L_28 - .L_27)
.L_27:
        /*0054*/ 	.word	0x00000000


	//----- nvinfo : EIATTR_CBANK_PARAM_SIZE
	.align		4
.L_28:
        /*0058*/ 	.byte	0x03, 0x19
        /*005a*/ 	.short	0x0018


	//----- nvinfo : EIATTR_PARAM_CBANK
	.align		4
        /*005c*/ 	.byte	0x04, 0x0a
        /*005e*/ 	.short	(.L_30 - .L_29)
	.align		4
.L_29:
        /*0060*/ 	.word	index@(.nv.constant0._Z7randomsjP17curandStateXORWOWPf)
        /*0064*/ 	.short	0x0380
        /*0066*/ 	.short	0x0018


	//----- nvinfo : EIATTR_SW_WAR
	.align		4
.L_30:
        /*0068*/ 	.byte	0x04, 0x36
        /*006a*/ 	.short	(.L_32 - .L_31)
.L_31:
        /*006c*/ 	.word	0x00000008
.L_32:


//--------------------- .nv.callgraph             --------------------------
	.section	.nv.callgraph,"",@"SHT_CUDA_CALLGRAPH"
	.align	4
	.sectionentsize	8
	.align		4
        /*0000*/ 	.word	0x00000000
	.align		4
        /*0004*/ 	.word	0xffffffff
	.align		4
        /*0008*/ 	.word	0x00000000
	.align		4
        /*000c*/ 	.word	0xfffffffe
	.align		4
        /*0010*/ 	.word	0x00000000
	.align		4
        /*0014*/ 	.word	0xfffffffd
	.align		4
        /*0018*/ 	.word	0x00000000
	.align		4
        /*001c*/ 	.word	0xfffffffc


//--------------------- .nv.constant4             --------------------------
	.section	.nv.constant4,"a",@progbits
	.align	8
	.align		8
.nv.constant4:
        /*0000*/ 	.dword	precalc_xorwow_matrix
	.align		8
        /*0008*/ 	.dword	precalc_xorwow_offset_matrix
	.align		8
        /*0010*/ 	.dword	mrg32k3aM1
	.align		8
        /*0018*/ 	.dword	mrg32k3aM2
	.align		8
        /*0020*/ 	.dword	mrg32k3aM1SubSeq
	.align		8
        /*0028*/ 	.dword	mrg32k3aM2SubSeq
	.align		8
        /*0030*/ 	.dword	mrg32k3aM1Seq
	.align		8
        /*0038*/ 	.dword	mrg32k3aM2Seq


//--------------------- .nv.constant3             --------------------------
	.section	.nv.constant3,"a",@progbits
	.align	8
.nv.constant3:
	.type		__cr_lgamma_table,@object
	.size		__cr_lgamma_table,(.L_8 - __cr_lgamma_table)
__cr_lgamma_table:
        /*0000*/ 	.byte	0x00, 0x00, 0x00, 0x00, 0x00, 0x00, 0x00, 0x00, 0x00, 0x00, 0x00, 0x00, 0x00, 0x00, 0x00, 0x00
        /*0010*/ 	.byte	0xef, 0x39, 0xfa, 0xfe, 0x42, 0x2e, 0xe6, 0x3f, 0x02, 0x20, 0x2a, 0xfa, 0x0b, 0xab, 0xfc, 0x3f
        /*0020*/ 	.byte	0xf9, 0x2c, 0x92, 0x7c, 0xa7, 0x6c, 0x09, 0x40, 0xc9, 0x79, 0x44, 0x3c, 0x64, 0x26, 0x13, 0x40
        /*0030*/ 	.byte	0xca, 0x01, 0xcf, 0x3a, 0x27, 0x51, 0x1a, 0x40, 0x30, 0xcc, 0x2d, 0xf3, 0xe1, 0x0c, 0x21, 0x40
        /*0040*/ 	.byte	0x0d, 0xb7, 0xfc, 0x82, 0x8e, 0x35, 0x25, 0x40
.L_8:


//--------------------- .text._Z7randomsjP17curandStateXORWOWPf --------------------------
	.section	.text._Z7randomsjP17curandStateXORWOWPf,"ax",@progbits
	.align	128
        .global         _Z7randomsjP17curandStateXORWOWPf
        .type           _Z7randomsjP17curandStateXORWOWPf,@function
        .size           _Z7randomsjP17curandStateXORWOWPf,(.L_x_23 - _Z7randomsjP17curandStateXORWOWPf)
        .other          _Z7randomsjP17curandStateXORWOWPf,@"STO_CUDA_ENTRY STV_DEFAULT"
_Z7randomsjP17curandStateXORWOWPf:
.text._Z7randomsjP17curandStateXORWOWPf:
[----:B------:R-:W-:Y:S08]  /*0000*/  LDC R1, c[0x0][0x37c] ;  /* 0x0000df00ff017b82 */ /* 0x000ff00000000800 */
[----:B------:R-:W0:Y:S01]  /*0010*/  LDC R0, c[0x0][0x380] ;  /* 0x0000e000ff007b82 */ /* 0x000e220000000800 */
[----:B------:R-:W1:Y:S01]  /*0020*/  S2R R12, SR_TID.X ;  /* 0x00000000000c7919 */ /* 0x000e620000002100 */
[----:B------:R-:W2:Y:S01]  /*0030*/  LDCU.64 UR6, c[0x0][0x358] ;  /* 0x00006b00ff0677ac */ /* 0x000ea20008000a00 */
[----:B------:R-:W-:Y:S01]  /*0040*/  IMAD.MOV.U32 R15, RZ, RZ, -0x75bd8fc ;  /* 0xf8a42704ff0f7424 */ /* 0x000fe200078e00ff */
[----:B------:R-:W-:Y:S01]  /*0050*/  BSSY.RECONVERGENT B0, `(.L_x_0) ;  /* 0x00000ea000007945 */ /* 0x000fe20003800200 */
[----:B------:R-:W-:-:S02]  /*0060*/  IMAD.MOV.U32 R10, RZ, RZ, -0x23270784 ;  /* 0xdcd8f87cff0a7424 */ /* 0x000fc400078e00ff */
[----:B------:R-:W-:Y:S01]  /*0070*/  IMAD.MOV.U32 R5, RZ, RZ, -0x75bd8fc ;  /* 0xf8a42704ff057424 */ /* 0x000fe200078e00ff */
[----:B------:R-:W1:Y:S01]  /*0080*/  LDC.64 R8, c[0x0][0x388] ;  /* 0x0000e200ff087b82 */ /* 0x000e620000000a00 */
[----:B------:R-:W-:Y:S01]  /*0090*/  IMAD.MOV.U32 R2, RZ, RZ, -0x23270784 ;  /* 0xdcd8f87cff027424 */ /* 0x000fe200078e00ff */
[----:B0-----:R-:W-:-:S05]  /*00a0*/  LOP3.LUT R0, R0, 0xaad26b49, RZ, 0x3c, !PT ;  /* 0xaad26b4900007812 */ /* 0x001fca00078e3cff */
[----:B------:R-:W-:-:S04]  /*00b0*/  IMAD R0, R0, 0x4182bed5, RZ ;  /* 0x4182bed500007824 */ /* 0x000fc800078e02ff */
[C---:B------:R-:W-:Y:S01]  /*00c0*/  VIADD R3, R0.reuse, 0x583f19 ;  /* 0x00583f1900037836 */ /* 0x040fe20000000000 */
[----:B------:R-:W-:Y:S01]  /*00d0*/  LOP3.LUT R4, R0, 0x159a55e5, RZ, 0x3c, !PT ;  /* 0x159a55e500047812 */ /* 0x000fe200078e3cff */
[C---:B-1----:R-:W-:Y:S01]  /*00e0*/  IMAD.WIDE.U32 R8, R12.reuse, 0x30, R8 ;  /* 0x000000300c087825 */ /* 0x042fe200078e0008 */
[----:B------:R-:W-:-:S03]  /*00f0*/  ISETP.NE.AND P0, PT, R12, RZ, PT ;  /* 0x000000ff0c00720c */ /* 0x000fc60003f05270 */
[C---:B------:R-:W-:Y:S02]  /*0100*/  VIADD R6, R0.reuse, 0xd9f6dc18 ;  /* 0xd9f6dc1800067836 */ /* 0x040fe40000000000 */
[----:B------:R-:W-:Y:S02]  /*0110*/  VIADD R7, R0, 0x75bcd15 ;  /* 0x075bcd1500077836 */ /* 0x000fe40000000000 */
[----:B------:R-:W-:Y:S02]  /*0120*/  IMAD.MOV.U32 R14, RZ, RZ, R4 ;  /* 0x000000ffff0e7224 */ /* 0x000fe400078e0004 */
[----:B------:R-:W-:Y:S01]  /*0130*/  IMAD.MOV.U32 R11, RZ, RZ, R3 ;  /* 0x000000ffff0b7224 */ /* 0x000fe200078e0003 */
[----:B--2---:R0:W-:Y:S04]  /*0140*/  STG.E.64 desc[UR6][R8.64], R6 ;  /* 0x0000000608007986 */ /* 0x0041e8000c101b06 */
[----:B------:R0:W-:Y:S04]  /*0150*/  STG.E.64 desc[UR6][R8.64+0x8], R14 ;  /* 0x0000080e08007986 */ /* 0x0001e8000c101b06 */
[----:B------:R0:W-:Y:S01]  /*0160*/  STG.E.64 desc[UR6][R8.64+0x10], R10 ;  /* 0x0000100a08007986 */ /* 0x0001e2000c101b06 */
[----:B------:R-:W-:Y:S05]  /*0170*/  @!P0 BRA `(.L_x_1) ;  /* 0x0000000c005c8947 */ /* 0x000fea0003800000 */
[----:B------:R-:W-:Y:S02]  /*0180*/  IMAD.MOV.U32 R0, RZ, RZ, RZ ;  /* 0x000000ffff007224 */ /* 0x000fe400078e00ff */
[----:B0-----:R-:W-:Y:S02]  /*0190*/  IMAD.MOV.U32 R6, RZ, RZ, R12 ;  /* 0x000000ffff067224 */ /* 0x001fe400078e000c */
[----:B------:R-:W-:Y:S02]  /*01a0*/  IMAD.MOV.U32 R13, RZ, RZ, RZ ;  /* 0x000000ffff0d7224 */ /* 0x000fe400078e00ff */
[----:B------:R-:W-:Y:S02]  /*01b0*/  IMAD.MOV.U32 R5, RZ, RZ, -0x75bd8fc ;  /* 0xf8a42704ff057424 */ /* 0x000fe400078e00ff */
[----:B------:R-:W-:-:S07]  /*01c0*/  IMAD.MOV.U32 R2, RZ, RZ, -0x23270784 ;  /* 0xdcd8f87cff027424 */ /* 0x000fce00078e00ff */
.L_x_7:
[----:B------:R-:W-:Y:S01]  /*01d0*/  LOP3.LUT R8, R6, 0x3, RZ, 0xc0, !PT ;  /* 0x0000000306087812 */ /* 0x000fe200078ec0ff */
[----:B------:R-:W-:Y:S03]  /*01e0*/  BSSY.RECONVERGENT B1, `(.L_x_2) ;  /* 0x00000ca000017945 */ /* 0x000fe60003800200 */
[----:B------:R-:W-:-:S04]  /*01f0*/  ISETP.NE.U32.AND P0, PT, R8, RZ, PT ;  /* 0x000000ff0800720c */ /* 0x000fc80003f05070 */
[----:B------:R-:W-:-:S13]  /*0200*/  ISETP.NE.AND.EX P0, PT, RZ, RZ, PT, P0 ;  /* 0x000000ffff00720c */ /* 0x000fda0003f05300 */
[----:B0-----:R-:W-:Y:S05]  /*0210*/  @!P0 BRA `(.L_x_3) ;  /* 0x0000000c00188947 */ /* 0x001fea0003800000 */
[----:B------:R-:W0:Y:S01]  /*0220*/  LDC.64 R8, c[0x4][RZ] ;  /* 0x01000000ff087b82 */ /* 0x000e220000000a00 */
[----:B------:R-:W-:Y:S02]  /*0230*/  IMAD.MOV.U32 R14, RZ, RZ, RZ ;  /* 0x000000ffff0e7224 */ /* 0x000fe400078e00ff */
[----:B0-----:R-:W-:-:S07]  /*0240*/  IMAD.WIDE.U32 R8, R0, 0xc80, R8 ;  /* 0x00000c8000087825 */ /* 0x001fce00078e0008 */
.L_x_6:
[----:B------:R-:W-:Y:S01]  /*0250*/  IMAD.MOV.U32 R15, RZ, RZ, RZ ;  /* 0x000000ffff0f7224 */ /* 0x000fe200078e00ff */
[----:B0-----:R-:W-:Y:S02]  /*0260*/  CS2R R2, SRZ ;  /* 0x0000000000027805 */ /* 0x001fe4000001ff00 */
[----:B------:R-:W-:Y:S01]  /*0270*/  CS2R R4, SRZ ;  /* 0x0000000000047805 */ /* 0x000fe2000001ff00 */
[----:B------:R-:W-:-:S07]  /*0280*/  IMAD.MOV.U32 R7, RZ, RZ, RZ ;  /* 0x000000ffff077224 */ /* 0x000fce00078e00ff */
.L_x_5:
[----:B------:R-:W0:Y:S02]  /*0290*/  LDC.64 R10, c[0x0][0x388] ;  /* 0x0000e200ff0a7b82 */ /* 0x000e240000000a00 */
[----:B0-----:R-:W-:-:S04]  /*02a0*/  IMAD.WIDE.U32 R10, R12, 0x30, R10 ;  /* 0x000000300c0a7825 */ /* 0x001fc800078e000a */
[----:B------:R-:W-:-:S05]  /*02b0*/  IMAD.WIDE.U32 R10, R15, 0x4, R10 ;  /* 0x000000040f0a7825 */ /* 0x000fca00078e000a */
[----:B------:R0:W5:Y:S01]  /*02c0*/  LDG.E R16, desc[UR6][R10.64+0x4] ;  /* 0x000004060a107981 */ /* 0x000162000c1e1900 */
[----:B------:R-:W-:-:S07]  /*02d0*/  IMAD.MOV.U32 R17, RZ, RZ, RZ ;  /* 0x000000ffff117224 */ /* 0x000fce00078e00ff */
.L_x_4:
[----:B-----5:R-:W-:Y:S01]  /*02e0*/  SHF.R.U32.HI R23, RZ, R17, R16 ;  /* 0x00000011ff177219 */ /* 0x020fe20000011610 */
[----:B0-----:R-:W-:-:S03]  /*02f0*/  IMAD.SHL.U32 R10, R15, 0x20, RZ ;  /* 0x000000200f0a7824 */ /* 0x001fc600078e00ff */
[----:B------:R-:W-:Y:S01]  /*0300*/  LOP3.LUT R11, R23, 0x1, RZ, 0xc0, !PT ;  /* 0x00000001170b7812 */ /* 0x000fe200078ec0ff */
[----:B------:R-:W-:-:S03]  /*0310*/  IMAD.IADD R10, R10, 0x1, R17 ;  /* 0x000000010a0a7824 */ /* 0x000fc600078e0211 */
[----:B------:R-:W-:Y:S01]  /*0320*/  ISETP.NE.U32.AND P0, PT, R11, 0x1, PT ;  /* 0x000000010b00780c */ /* 0x000fe20003f05070 */
[----:B------:R-:W-:-:S03]  /*0330*/  IMAD R11, R10, 0x5, RZ ;  /* 0x000000050a0b7824 */ /* 0x000fc600078e02ff */
[----:B------:R-:W-:Y:S01]  /*0340*/  R2P PR, R23, 0x7e ;  /* 0x0000007e17007804 */ /* 0x000fe20000000000 */
[----:B------:R-:W-:-:S08]  /*0350*/  IMAD.WIDE.U32 R10, R11, 0x4, R8 ;  /* 0x000000040b0a7825 */ /* 0x000fd000078e0008 */
[----:B------:R-:W2:Y:S04]  /*0360*/  @!P0 LDG.E R20, desc[UR6][R10.64+0x10] ;  /* 0x000010060a148981 */ /* 0x000ea8000c1e1900 */
[----:B------:R-:W3:Y:S04]  /*0370*/  @P1 LDG.E R22, desc[UR6][R10.64+0x24] ;  /* 0x000024060a161981 */ /* 0x000ee8000c1e1900 */
[----:B------:R-:W4:Y:S04]  /*0380*/  @P2 LDG.E R24, desc[UR6][R10.64+0x38] ;  /* 0x000038060a182981 */ /* 0x000f28000c1e1900 */
[----:B------:R-:W4:Y:S04]  /*0390*/  @P3 LDG.E R26, desc[UR6][R10.64+0x4c] ;  /* 0x00004c060a1a3981 */ /* 0x000f28000c1e1900 */
[----:B------:R-:W4:Y:S04]  /*03a0*/  @P4 LDG.E R28, desc[UR6][R10.64+0x60] ;  /* 0x000060060a1c4981 */ /* 0x000f28000c1e1900 */
[----:B------:R-:W4:Y:S04]  /*03b0*/  @!P0 LDG.E R18, desc[UR6][R10.64] ;  /* 0x000000060a128981 */ /* 0x000f28000c1e1900 */
[----:B------:R-:W4:Y:S04]  /*03c0*/  @!P0 LDG.E R19, desc[UR6][R10.64+0x4] ;  /* 0x000004060a138981 */ /* 0x000f28000c1e1900 */
[----:B------:R-:W4:Y:S04]  /*03d0*/  @P5 LDG.E R21, desc[UR6][R10.64+0x74] ;  /* 0x000074060a155981 */ /* 0x000f28000c1e1900 */
[----:B------:R-:W4:Y:S04]  /*03e0*/  @P1 LDG.E R25, desc[UR6][R10.64+0x20] ;  /* 0x000020060a191981 */ /* 0x000f28000c1e1900 */
[----:B------:R-:W4:Y:S01]  /*03f0*/  @P3 LDG.E R27, desc[UR6][R10.64+0x48] ;  /* 0x000048060a1b3981 */ /* 0x000f22000c1e1900 */
[----:B--2---:R-:W-:-:S03]  /*0400*/  @!P0 LOP3.LUT R3, R3, R20, RZ, 0x3c, !PT ;  /* 0x0000001403038212 */ /* 0x004fc600078e3cff */
[----:B------:R-:W2:Y:S01]  /*0410*/  @P1 LDG.E R20, desc[UR6][R10.64+0x14] ;  /* 0x000014060a141981 */ /* 0x000ea2000c1e1900 */
[----:B---3--:R-:W-:-:S03]  /*0420*/  @P1 LOP3.LUT R3, R3, R22, RZ, 0x3c, !PT ;  /* 0x0000001603031212 */ /* 0x008fc600078e3cff */
[----:B------:R-:W3:Y:S01]  /*0430*/  @P1 LDG.E R22, desc[UR6][R10.64+0x1c] ;  /* 0x00001c060a161981 */ /* 0x000ee2000c1e1900 */
[----:B----4-:R-:W-:-:S03]  /*0440*/  @P2 LOP3.LUT R3, R3, R24, RZ, 0x3c, !PT ;  /* 0x0000001803032212 */ /* 0x010fc600078e3cff */
[----:B------:R-:W4:Y:S01]  /*0450*/  @P2 LDG.E R24, desc[UR6][R10.64+0x28] ;  /* 0x000028060a182981 */ /* 0x000f22000c1e1900 */
[----:B------:R-:W-:-:S03]  /*0460*/  @P3 LOP3.LUT R3, R3, R26, RZ, 0x3c, !PT ;  /* 0x0000001a03033212 */ /* 0x000fc600078e3cff */
[----:B------:R-:W3:Y:S01]  /*0470*/  @P6 LDG.E R26, desc[UR6][R10.64+0x88] ;  /* 0x000088060a1a6981 */ /* 0x000ee2000c1e1900 */
[----:B------:R-:W-:Y:S02]  /*0480*/  @P4 LOP3.LUT R3, R3, R28, RZ, 0x3c, !PT ;  /* 0x0000001c03034212 */ /* 0x000fe400078e3cff */
[----:B------:R-:W-:Y:S02]  /*0490*/  @!P0 LOP3.LUT R7, R7, R18, RZ, 0x3c, !PT ;  /* 0x0000001207078212 */ /* 0x000fe400078e3cff */
[----:B------:R-:W3:Y:S01]  /*04a0*/  @!P0 LDG.E R18, desc[UR6][R10.64+0x8] ;  /* 0x000008060a128981 */ /* 0x000ee2000c1e1900 */
[----:B------:R-:W-:-:S03]  /*04b0*/  @!P0 LOP3.LUT R4, R4, R19, RZ, 0x3c, !PT ;  /* 0x0000001304048212 */ /* 0x000fc600078e3cff */
[----:B------:R-:W3:Y:S01]  /*04c0*/  @!P0 LDG.E R19, desc[UR6][R10.64+0xc] ;  /* 0x00000c060a138981 */ /* 0x000ee2000c1e1900 */
[----:B------:R-:W-:-:S03]  /*04d0*/  @P5 LOP3.LUT R3, R3, R21, RZ, 0x3c, !PT ;  /* 0x0000001503035212 */ /* 0x000fc600078e3cff */
[----:B------:R-:W3:Y:S01]  /*04e0*/  @P1 LDG.E R21, desc[UR6][R10.64+0x18] ;  /* 0x000018060a151981 */ /* 0x000ee2000c1e1900 */
[----:B--2---:R-:W-:-:S03]  /*04f0*/  @P1 LOP3.LUT R7, R7, R20, RZ, 0x3c, !PT ;  /* 0x0000001407071212 */ /* 0x004fc600078e3cff */
[----:B------:R-:W2:Y:S01]  /*0500*/  @P3 LDG.E R20, desc[UR6][R10.64+0x3c] ;  /* 0x00003c060a143981 */ /* 0x000ea2000c1e1900 */
[----:B----4-:R-:W-:-:S03]  /*0510*/  @P2 LOP3.LUT R7, R7, R24, RZ, 0x3c, !PT ;  /* 0x0000001807072212 */ /* 0x010fc600078e3cff */
[----:B------:R-:W4:Y:S01]  /*0520*/  @P4 LDG.E R24, desc[UR6][R10.64+0x50] ;  /* 0x000050060a184981 */ /* 0x000f22000c1e1900 */
[----:B---3--:R-:W-:-:S03]  /*0530*/  @!P0 LOP3.LUT R5, R5, R18, RZ, 0x3c, !PT ;  /* 0x0000001205058212 */ /* 0x008fc600078e3cff */
[----:B------:R-:W3:Y:S01]  /*0540*/  @P2 LDG.E R18, desc[UR6][R10.64+0x30] ;  /* 0x000030060a122981 */ /* 0x000ee2000c1e1900 */
[----:B------:R-:W-:-:S03]  /*0550*/  @!P0 LOP3.LUT R2, R2, R19, RZ, 0x3c, !PT ;  /* 0x0000001302028212 */ /* 0x000fc600078e3cff */
[----:B------:R-:W3:Y:S01]  /*0560*/  @P2 LDG.E R19, desc[UR6][R10.64+0x2c] ;  /* 0x00002c060a132981 */ /* 0x000ee2000c1e1900 */
[----:B------:R-:W-:-:S03]  /*0570*/  @P1 LOP3.LUT R4, R4, R21, RZ, 0x3c, !PT ;  /* 0x0000001504041212 */ /* 0x000fc600078e3cff */
[----:B------:R-:W3:Y:S01]  /*0580*/  @P2 LDG.E R21, desc[UR6][R10.64+0x34] ;  /* 0x000034060a152981 */ /* 0x000ee2000c1e1900 */
[----:B------:R-:W-:Y:S02]  /*0590*/  @P1 LOP3.LUT R5, R5, R22, RZ, 0x3c, !PT ;  /* 0x0000001605051212 */ /* 0x000fe400078e3cff */
[----:B------:R-:W-:Y:S01]  /*05a0*/  @P1 LOP3.LUT R2, R2, R25, RZ, 0x3c, !PT ;  /* 0x0000001902021212 */ /* 0x000fe200078e3cff */
[----:B------:R-:W3:Y:S04]  /*05b0*/  @P3 LDG.E R22, desc[UR6][R10.64+0x44] ;  /* 0x000044060a163981 */ /* 0x000ee8000c1e1900 */
[----:B------:R-:W3:Y:S01]  /*05c0*/  @P3 LDG.E R25, desc[UR6][R10.64+0x40] ;  /* 0x000040060a193981 */ /* 0x000ee2000c1e1900 */
[----:B--2---:R-:W-:-:S03]  /*05d0*/  @P3 LOP3.LUT R7, R7, R20, RZ, 0x3c, !PT ;  /* 0x0000001407073212 */ /* 0x004fc600078e3cff */
[----:B------:R-:W2:Y:S01]  /*05e0*/  @P5 LDG.E R20, desc[UR6][R10.64+0x64] ;  /* 0x000064060a145981 */ /* 0x000ea2000c1e1900 */
[----:B----4-:R-:W-:-:S03]  /*05f0*/  @P4 LOP3.LUT R7, R7, R24, RZ, 0x3c, !PT ;  /* 0x0000001807074212 */ /* 0x010fc600078e3cff */
[----:B------:R-:W4:Y:S01]  /*0600*/  @P6 LDG.E R24, desc[UR6][R10.64+0x78] ;  /* 0x000078060a186981 */ /* 0x000f22000c1e1900 */
[----:B---3--:R-:W-:-:S03]  /*0610*/  @P2 LOP3.LUT R5, R5, R18, RZ, 0x3c, !PT ;  /* 0x0000001205052212 */ /* 0x008fc600078e3cff */
[----:B------:R-:W3:Y:S01]  /*0620*/  @P4 LDG.E R18, desc[UR6][R10.64+0x58] ;  /* 0x000058060a124981 */ /* 0x000ee2000c1e1900 */
[----:B------:R-:W-:-:S03]  /*0630*/  @P2 LOP3.LUT R4, R4, R19, RZ, 0x3c, !PT ;  /* 0x0000001304042212 */ /* 0x000fc600078e3cff */
[----:B------:R-:W3:Y:S01]  /*0640*/  @P4 LDG.E R19, desc[UR6][R10.64+0x54] ;  /* 0x000054060a134981 */ /* 0x000ee2000c1e1900 */
[----:B------:R-:W-:-:S03]  /*0650*/  @P2 LOP3.LUT R2, R2, R21, RZ, 0x3c, !PT ;  /* 0x0000001502022212 */ /* 0x000fc600078e3cff */
[----:B------:R-:W3:Y:S01]  /*0660*/  @P4 LDG.E R21, desc[UR6][R10.64+0x5c] ;  /* 0x00005c060a154981 */ /* 0x000ee2000c1e1900 */
[----:B------:R-:W-:Y:S02]  /*0670*/  @P3 LOP3.LUT R5, R5, R22, RZ, 0x3c, !PT ;  /* 0x0000001605053212 */ /* 0x000fe400078e3cff */
[----:B------:R-:W-:Y:S01]  /*0680*/  @P3 LOP3.LUT R2, R2, R27, RZ, 0x3c, !PT ;  /* 0x0000001b02023212 */ /* 0x000fe200078e3cff */
[----:B------:R-:W3:Y:S01]  /*0690*/  @P5 LDG.E R22, desc[UR6][R10.64+0x6c] ;  /* 0x00006c060a165981 */ /* 0x000ee2000c1e1900 */
[----:B------:R-:W-:-:S03]  /*06a0*/  @P3 LOP3.LUT R4, R4, R25, RZ, 0x3c, !PT ;  /* 0x0000001904043212 */ /* 0x000fc600078e3cff */
[----:B------:R-:W3:Y:S04]  /*06b0*/  @P5 LDG.E R25, desc[UR6][R10.64+0x68] ;  /* 0x000068060a195981 */ /* 0x000ee8000c1e1900 */
[----:B------:R-:W3:Y:S01]  /*06c0*/  @P5 LDG.E R27, desc[UR6][R10.64+0x70] ;  /* 0x000070060a1b5981 */ /* 0x000ee2000c1e1900 */
[----:B------:R-:W-:Y:S02]  /*06d0*/  LOP3.LUT P0, RZ, R23, 0x80, RZ, 0xc0, !PT ;  /* 0x0000008017ff7812 */ /* 0x000fe4000780c0ff */
[----:B--2---:R-:W-:-:S11]  /*06e0*/  @P5 LOP3.LUT R7, R7, R20, RZ, 0x3c, !PT ;  /* 0x0000001407075212 */ /* 0x004fd600078e3cff */
        /* <DEDUP_REMOVED lines=15> */
[----:B------:R-:W-:Y:S02]  /*07e0*/  @P6 LOP3.LUT R3, R3, R26, RZ, 0x3c, !PT ;  /* 0x0000001a03036212 */ /* 0x000fe400078e3cff */
[----:B--2---:R-:W-:Y:S02]  /*07f0*/  @P0 LOP3.LUT R7, R7, R20, RZ, 0x3c, !PT ;  /* 0x0000001407070212 */ /* 0x004fe400078e3cff */
[----:B----4-:R-:W-:Y:S02]  /*0800*/  @P0 LOP3.LUT R3, R3, R24, RZ, 0x3c, !PT ;  /* 0x0000001803030212 */ /* 0x010fe400078e3cff */
[----:B---3--:R-:W-:Y:S02]  /*0810*/  @P6 LOP3.LUT R5, R5, R18, RZ, 0x3c, !PT ;  /* 0x0000001205056212 */ /* 0x008fe400078e3cff */
[----:B------:R-:W-:Y:S02]  /*0820*/  @P6 LOP3.LUT R4, R4, R19, RZ, 0x3c, !PT ;  /* 0x0000001304046212 */ /* 0x000fe400078e3cff */
[----:B------:R-:W-:-:S02]  /*0830*/  @P6 LOP3.LUT R2, R2, R21, RZ, 0x3c, !PT ;  /* 0x0000001502026212 */ /* 0x000fc400078e3cff */
[----:B------:R-:W-:Y:S02]  /*0840*/  @P0 LOP3.LUT R5, R5, R22, RZ, 0x3c, !PT ;  /* 0x0000001605050212 */ /* 0x000fe400078e3cff */
[----:B------:R-:W-:Y:S02]  /*0850*/  @P0 LOP3.LUT R4, R4, R25, RZ, 0x3c, !PT ;  /* 0x0000001904040212 */ /* 0x000fe400078e3cff */
[----:B------:R-:W-:Y:S02]  /*0860*/  @P0 LOP3.LUT R2, R2, R27, RZ, 0x3c, !PT ;  /* 0x0000001b02020212 */ /* 0x000fe400078e3cff */
[----:B------:R-:W-:-:S13]  /*0870*/  R2P PR, R23.B1, 0x7f ;  /* 0x0000007f17007804 */ /* 0x000fda0000001000 */
[----:B------:R-:W2:Y:S04]  /*0880*/  @P0 LDG.E R18, desc[UR6][R10.64+0xa0] ;  /* 0x0000a0060a120981 */ /* 0x000ea8000c1e1900 */
[----:B------:R-:W3:Y:S04]  /*0890*/  @P0 LDG.E R20, desc[UR6][R10.64+0xa8] ;  /* 0x0000a8060a140981 */ /* 0x000ee8000c1e1900 */
[----:B------:R-:W4:Y:S04]  /*08a0*/  @P1 LDG.E R22, desc[UR6][R10.64+0xbc] ;  /* 0x0000bc060a161981 */ /* 0x000f28000c1e1900 */
[----:B------:R-:W4:Y:S04]  /*08b0*/  @P1 LDG.E R24, desc[UR6][R10.64+0xc4] ;  /* 0x0000c4060a181981 */ /* 0x000f28000c1e1900 */
[----:B------:R-:W4:Y:S04]  /*08c0*/  @P0 LDG.E R19, desc[UR6][R10.64+0xa4] ;  /* 0x0000a4060a130981 */ /* 0x000f28000c1e1900 */
[----:B------:R-:W4:Y:S04]  /*08d0*/  @P0 LDG.E R21, desc[UR6][R10.64+0xac] ;  /* 0x0000ac060a150981 */ /* 0x000f28000c1e1900 */
[----:B------:R-:W4:Y:S04]  /*08e0*/  @P1 LDG.E R25, desc[UR6][R10.64+0xb8] ;  /* 0x0000b8060a191981 */ /* 0x000f28000c1e1900 */
[----:B------:R-:W4:Y:S04]  /*08f0*/  @P2 LDG.E R26, desc[UR6][R10.64+0xc8] ;  /* 0x0000c8060a1a2981 */ /* 0x000f28000c1e1900 */
[----:B------:R-:W4:Y:S04]  /*0900*/  @P1 LDG.E R27, desc[UR6][R10.64+0xc0] ;  /* 0x0000c0060a1b1981 */ /* 0x000f28000c1e1900 */
[----:B------:R-:W4:Y:S01]  /*0910*/  @P3 LDG.E R28, desc[UR6][R10.64+0xec] ;  /* 0x0000ec060a1c3981 */ /* 0x000f22000c1e1900 */
[----:B--2---:R-:W-:-:S03]  /*0920*/  @P0 LOP3.LUT R7, R7, R18, RZ, 0x3c, !PT ;  /* 0x0000001207070212 */ /* 0x004fc600078e3cff */
[----:B------:R-:W2:Y:S01]  /*0930*/  @P0 LDG.E R18, desc[UR6][R10.64+0xb0] ;  /* 0x0000b0060a120981 */ /* 0x000ea2000c1e1900 */
[----:B---3--:R-:W-:-:S03]  /*0940*/  @P0 LOP3.LUT R5, R5, R20, RZ, 0x3c, !PT ;  /* 0x0000001405050212 */ /* 0x008fc600078e3cff */
[----:B------:R-:W3:Y:S01]  /*0950*/  @P1 LDG.E R20, desc[UR6][R10.64+0xb4] ;  /* 0x0000b4060a141981 */ /* 0x000ee2000c1e1900 */
[----:B----4-:R-:W-:-:S03]  /*0960*/  @P1 LOP3.LUT R5, R5, R22, RZ, 0x3c, !PT ;  /* 0x0000001605051212 */ /* 0x010fc600078e3cff */
[----:B------:R-:W4:Y:S01]  /*0970*/  @P2 LDG.E R22, desc[UR6][R10.64+0xd8] ;  /* 0x0000d8060a162981 */ /* 0x000f22000c1e1900 */
[----:B------:R-:W-:-:S03]  /*0980*/  @P0 LOP3.LUT R4, R4, R19, RZ, 0x3c, !PT ;  /* 0x0000001304040212 */ /* 0x000fc600078e3cff */
[----:B------:R-:W4:Y:S01]  /*0990*/  @P2 LDG.E R19, desc[UR6][R10.64+0xcc] ;  /* 0x0000cc060a132981 */ /* 0x000f22000c1e1900 */
[----:B------:R-:W-:-:S03]  /*09a0*/  @P0 LOP3.LUT R2, R2, R21, RZ, 0x3c, !PT ;  /* 0x0000001502020212 */ /* 0x000fc600078e3cff */
[----:B------:R-:W4:Y:S01]  /*09b0*/  @P2 LDG.E R21, desc[UR6][R10.64+0xd4] ;  /* 0x0000d4060a152981 */ /* 0x000f22000c1e1900 */
[----:B------:R-:W-:-:S03]  /*09c0*/  @P1 LOP3.LUT R4, R4, R25, RZ, 0x3c, !PT ;  /* 0x0000001904041212 */ /* 0x000fc600078e3cff */
[----:B------:R-:W4:Y:S01]  /*09d0*/  @P3 LDG.E R25, desc[UR6][R10.64+0xe8] ;  /* 0x0000e8060a193981 */ /* 0x000f22000c1e1900 */
[----:B--2---:R-:W-:-:S03]  /*09e0*/  @P0 LOP3.LUT R3, R3, R18, RZ, 0x3c, !PT ;  /* 0x0000001203030212 */ /* 0x004fc600078e3cff */
[----:B------:R-:W2:Y:S01]  /*09f0*/  @P4 LDG.E R18, desc[UR6][R10.64+0xf0] ;  /* 0x0000f0060a124981 */ /* 0x000ea2000c1e1900 */
[----:B------:R-:W-:-:S03]  /*0a00*/  @P1 LOP3.LUT R3, R3, R24, RZ, 0x3c, !PT ;  /* 0x0000001803031212 */ /* 0x000fc600078e3cff */
[----:B------:R-:W2:Y:S01]  /*0a10*/  @P3 LDG.E R24, desc[UR6][R10.64+0xdc] ;  /* 0x0000dc060a183981 */ /* 0x000ea2000c1e1900 */
[----:B---3--:R-:W-:-:S03]  /*0a20*/  @P1 LOP3.LUT R7, R7, R20, RZ, 0x3c, !PT ;  /* 0x0000001407071212 */ /* 0x008fc600078e3cff */
[----:B------:R-:W3:Y:S01]  /*0a30*/  @P2 LDG.E R20, desc[UR6][R10.64+0xd0] ;  /* 0x0000d0060a142981 */ /* 0x000ee2000c1e1900 */
[----:B------:R-:W-:Y:S02]  /*0a40*/  LOP3.LUT P0, RZ, R23, 0x8000, RZ, 0xc0, !PT ;  /* 0x0000800017ff7812 */ /* 0x000fe4000780c0ff */
[----:B------:R-:W-:Y:S01]  /*0a50*/  @P2 LOP3.LUT R7, R7, R26, RZ, 0x3c, !PT ;  /* 0x0000001a07072212 */ /* 0x000fe200078e3cff */
[----:B------:R-:W3:Y:S04]  /*0a60*/  @P3 LDG.E R23, desc[UR6][R10.64+0xe0] ;  /* 0x0000e0060a173981 */ /* 0x000ee8000c1e1900 */
[----:B------:R-:W3:Y:S01]  /*0a70*/  @P3 LDG.E R26, desc[UR6][R10.64+0xe4] ;  /* 0x0000e4060a1a3981 */ /* 0x000ee2000c1e1900 */
[----:B------:R-:W-:Y:S02]  /*0a80*/  @P1 LOP3.LUT R2, R2, R27, RZ, 0x3c, !PT ;  /* 0x0000001b02021212 */ /* 0x000fe400078e3cff */
[----:B----4-:R-:W-:-:S02]  /*0a90*/  @P2 LOP3.LUT R3, R3, R22, RZ, 0x3c, !PT ;  /* 0x0000001603032212 */ /* 0x010fc400078e3cff */
[----:B------:R-:W4:Y:S01]  /*0aa0*/  @P4 LDG.E R22, desc[UR6][R10.64+0x100] ;  /* 0x000100060a164981 */ /* 0x000f22000c1e1900 */
[----:B------:R-:W-:Y:S02]  /*0ab0*/  @P2 LOP3.LUT R4, R4, R19, RZ, 0x3c, !PT ;  /* 0x0000001304042212 */ /* 0x000fe400078e3cff */
[----:B------:R-:W-:Y:S01]  /*0ac0*/  @P2 LOP3.LUT R2, R2, R21, RZ, 0x3c, !PT ;  /* 0x0000001502022212 */ /* 0x000fe200078e3cff */
[----:B------:R-:W4:Y:S04]  /*0ad0*/  @P4 LDG.E R19, desc[UR6][R10.64+0xf4] ;  /* 0x0000f4060a134981 */ /* 0x000f28000c1e1900 */
[----:B------:R-:W4:Y:S01]  /*0ae0*/  @P4 LDG.E R21, desc[UR6][R10.64+0xfc] ;  /* 0x0000fc060a154981 */ /* 0x000f22000c1e1900 */
[----:B------:R-:W-:-:S03]  /*0af0*/  @P3 LOP3.LUT R2, R2, R25, RZ, 0x3c, !PT ;  /* 0x0000001902023212 */ /* 0x000fc600078e3cff */
[----:B------:R-:W4:Y:S01]  /*0b00*/  @P5 LDG.E R25, desc[UR6][R10.64+0x110] ;  /* 0x000110060a195981 */ /* 0x000f22000c1e1900 */
[----:B--2---:R-:W-:-:S03]  /*0b10*/  @P3 LOP3.LUT R7, R7, R24, RZ, 0x3c, !PT ;  /* 0x0000001807073212 */ /* 0x004fc600078e3cff */
[----:B------:R-:W2:Y:S01]  /*0b20*/  @P5 LDG.E R24, desc[UR6][R10.64+0x104] ;  /* 0x000104060a185981 */ /* 0x000ea2000c1e1900 */
[----:B---3--:R-:W-:Y:S02]  /*0b30*/  @P2 LOP3.LUT R5, R5, R20, RZ, 0x3c, !PT ;  /* 0x0000001405052212 */ /* 0x008fe400078e3cff */
[----:B------:R-:W-:Y:S01]  /*0b40*/  @P4 LOP3.LUT R7, R7, R18, RZ, 0x3c, !PT ;  /* 0x0000001207074212 */ /* 0x000fe200078e3cff */
[----:B------:R-:W3:Y:S01]  /*0b50*/  @P4 LDG.E R20, desc[UR6][R10.64+0xf8] ;  /* 0x0000f8060a144981 */ /* 0x000ee2000c1e1900 */
[----:B------:R-:W-:-:S03]  /*0b60*/  @P3 LOP3.LUT R4, R4, R23, RZ, 0x3c, !PT ;  /* 0x0000001704043212 */ /* 0x000fc600078e3cff */
[----:B------:R-:W3:Y:S01]  /*0b70*/  @P5 LDG.E R18, desc[UR6][R10.64+0x114] ;  /* 0x000114060a125981 */ /* 0x000ee2000c1e1900 */
[----:B------:R-:W-:-:S03]  /*0b80*/  @P3 LOP3.LUT R5, R5, R26, RZ, 0x3c, !PT ;  /* 0x0000001a05053212 */ /* 0x000fc600078e3cff */
[----:B------:R-:W3:Y:S04]  /*0b90*/  @P5 LDG.E R23, desc[UR6][R10.64+0x108] ;  /* 0x000108060a175981 */ /* 0x000ee8000c1e1900 */
[----:B------:R-:W3:Y:S01]  /*0ba0*/  @P5 LDG.E R26, desc[UR6][R10.64+0x10c] ;  /* 0x00010c060a1a5981 */ /* 0x000ee2000c1e1900 */
[----:B------:R-:W-:Y:S02]  /*0bb0*/  @P3 LOP3.LUT R3, R3, R28, RZ, 0x3c, !PT ;  /* 0x0000001c03033212 */ /* 0x000fe400078e3cff */
[----:B----4-:R-:W-:Y:S01]  /*0bc0*/  @P4 LOP3.LUT R4, R4, R19, RZ, 0x3c, !PT ;  /* 0x0000001304044212 */ /* 0x010fe200078e3cff */
[----:B------:R-:W4:Y:S01]  /*0bd0*/  @P0 LDG.E R28, desc[UR6][R10.64+0x13c] ;  /* 0x00013c060a1c0981 */ /* 0x000f22000c1e1900 */
[----:B------:R-:W-:Y:S02]  /*0be0*/  @P4 LOP3.LUT R3, R3, R22, RZ, 0x3c, !PT ;  /* 0x0000001603034212 */ /* 0x000fe400078e3cff */
[----:B------:R-:W-:Y:S01]  /*0bf0*/  @P4 LOP3.LUT R2, R2, R21, RZ, 0x3c, !PT ;  /* 0x0000001502024212 */ /* 0x000fe200078e3cff */
[----:B------:R-:W4:Y:S04]  /*0c00*/  @P6 LDG.E R19, desc[UR6][R10.64+0x11c] ;  /* 0x00011c060a136981 */ /* 0x000f28000c1e1900 */
[----:B------:R-:W4:Y:S01]  /*0c10*/  @P6 LDG.E R22, desc[UR6][R10.64+0x120] ;  /* 0x000120060a166981 */ /* 0x000f22000c1e1900 */
[----:B------:R-:W-:-:S03]  /*0c20*/  @P5 LOP3.LUT R2, R2, R25, RZ, 0x3c, !PT ;  /* 0x0000001902025212 */ /* 0x000fc600078e3cff */
[----:B------:R-:W4:Y:S04]  /*0c30*/  @P6 LDG.E R21, desc[UR6][R10.64+0x124] ;  /* 0x000124060a156981 */ /* 0x000f28000c1e1900 */
[----:B------:R-:W4:Y:S01]  /*0c40*/  @P0 LDG.E R25, desc[UR6][R10.64+0x138] ;  /* 0x000138060a190981 */ /* 0x000f22000c1e1900 */
[----:B--2---:R-:W-:-:S03]  /*0c50*/  @P5 LOP3.LUT R7, R7, R24, RZ, 0x3c, !PT ;  /* 0x0000001807075212 */ /* 0x004fc600078e3cff */
[----:B------:R-:W2:Y:S01]  /*0c60*/  @P0 LDG.E R24, desc[UR6][R10.64+0x12c] ;  /* 0x00012c060a180981 */ /* 0x000ea2000c1e1900 */
[----:B---3--:R-:W-:-:S03]  /*0c70*/  @P4 LOP3.LUT R5, R5, R20, RZ, 0x3c, !PT ;  /* 0x0000001405054212 */ /* 0x008fc600078e3cff */
[----:B------:R-:W3:Y:S01]  /*0c80*/  @P6 LDG.E R20, desc[UR6][R10.64+0x118] ;  /* 0x000118060a146981 */ /* 0x000ee2000c1e1900 */
[----:B------:R-:W-:-:S03]  /*0c90*/  @P5 LOP3.LUT R3, R3, R18, RZ, 0x3c, !PT ;  /* 0x0000001203035212 */ /* 0x000fc600078e3cff */
[----:B------:R-:W2:Y:S01]  /*0ca0*/  @P6 LDG.E R18, desc[UR6][R10.64+0x128] ;  /* 0x000128060a126981 */ /* 0x000ea2000c1e1900 */
[----:B------:R-:W-:-:S03]  /*0cb0*/  @P5 LOP3.LUT R4, R4, R23, RZ, 0x3c, !PT ;  /* 0x0000001704045212 */ /* 0x000fc600078e3cff */
[----:B------:R-:W2:Y:S01]  /*0cc0*/  @P0 LDG.E R23, desc[UR6][R10.64+0x130] ;  /* 0x000130060a170981 */ /* 0x000ea2000c1e1900 */
[----:B------:R-:W-:-:S03]  /*0cd0*/  @P5 LOP3.LUT R5, R5, R26, RZ, 0x3c, !PT ;  /* 0x0000001a05055212 */ /* 0x000fc600078e3cff */
[----:B------:R-:W2:Y:S01]  /*0ce0*/  @P0 LDG.E R26, desc[UR6][R10.64+0x134] ;  /* 0x000134060a1a0981 */ /* 0x000ea2000c1e1900 */
[----:B------:R-:W-:-:S05]  /*0cf0*/  VIADD R17, R17, 0x10 ;  /* 0x0000001011117836 */ /* 0x000fca0000000000 */
[----:B------:R-:W-:Y:S02]  /*0d00*/  ISETP.NE.AND P1, PT, R17, 0x20, PT ;  /* 0x000000201100780c */ /* 0x000fe40003f25270 */
[----:B----4-:R-:W-:Y:S02]  /*0d10*/  @P6 LOP3.LUT R4, R4, R19, RZ, 0x3c, !PT ;  /* 0x0000001304046212 */ /* 0x010fe400078e3cff */
[----:B------:R-:W-:Y:S02]  /*0d20*/  @P6 LOP3.LUT R5, R5, R22, RZ, 0x3c, !PT ;  /* 0x0000001605056212 */ /* 0x000fe400078e3cff */
[----:B------:R-:W-:-:S04]  /*0d30*/  @P6 LOP3.LUT R2, R2, R21, RZ, 0x3c, !PT ;  /* 0x0000001502026212 */ /* 0x000fc800078e3cff */
[----:B------:R-:W-:Y:S02]  /*0d40*/  @P0 LOP3.LUT R2, R2, R25, RZ, 0x3c, !PT ;  /* 0x0000001902020212 */ /* 0x000fe400078e3cff */
[----:B---3--:R-:W-:Y:S02]  /*0d50*/  @P6 LOP3.LUT R7, R7, R20, RZ, 0x3c, !PT ;  /* 0x0000001407076212 */ /* 0x008fe400078e3cff */
[----:B--2---:R-:W-:Y:S02]  /*0d60*/  @P6 LOP3.LUT R3, R3, R18, RZ, 0x3c, !PT ;  /* 0x0000001203036212 */ /* 0x004fe400078e3cff */
[----:B------:R-:W-:Y:S02]  /*0d70*/  @P0 LOP3.LUT R7, R7, R24, RZ, 0x3c, !PT ;  /* 0x0000001807070212 */ /* 0x000fe400078e3cff */
[----:B------:R-:W-:Y:S02]  /*0d80*/  @P0 LOP3.LUT R4, R4, R23, RZ, 0x3c, !PT ;  /* 0x0000001704040212 */ /* 0x000fe400078e3cff */
[----:B------:R-:W-:-:S02]  /*0d90*/  @P0 LOP3.LUT R3, R3, R28, RZ, 0x3c, !PT ;  /* 0x0000001c03030212 */ /* 0x000fc400078e3cff */
[----:B------:R-:W-:Y:S01]  /*0da0*/  @P0 LOP3.LUT R5, R5, R26, RZ, 0x3c, !PT ;  /* 0x0000001a05050212 */ /* 0x000fe200078e3cff */
[----:B------:R-:W-:Y:S06]  /*0db0*/  @P1 BRA `(.L_x_4) ;  /* 0xfffffff400481947 */ /* 0x000fec000383ffff */
[----:B------:R-:W-:-:S05]  /*0dc0*/  VIADD R15, R15, 0x1 ;  /* 0x000000010f0f7836 */ /* 0x000fca0000000000 */
[----:B------:R-:W-:-:S13]  /*0dd0*/  ISETP.NE.AND P0, PT, R15, 0x5, PT ;  /* 0x000000050f00780c */ /* 0x000fda0003f05270 */
[----:B------:R-:W-:Y:S05]  /*0de0*/  @P0 BRA `(.L_x_5) ;  /* 0xfffffff400280947 */ /* 0x000fea000383ffff */
[----:B------:R-:W0:Y:S01]  /*0df0*/  LDC.64 R10, c[0x0][0x388] ;  /* 0x0000e200ff0a7b82 */ /* 0x000e220000000a00 */
[----:B------:R-:W-:Y:S01]  /*0e00*/  VIADD R14, R14, 0x1 ;  /* 0x000000010e0e7836 */ /* 0x000fe20000000000 */
[----:B------:R-:W-:-:S04]  /*0e10*/  LOP3.LUT R15, R6, 0x3, RZ, 0xc0, !PT ;  /* 0x00000003060f7812 */ /* 0x000fc800078ec0ff */
[----:B------:R-:W-:Y:S01]  /*0e20*/  ISETP.GE.U32.AND P0, PT, R14, R15, PT ;  /* 0x0000000f0e00720c */ /* 0x000fe20003f06070 */
[----:B0-----:R-:W-:-:S05]  /*0e30*/  IMAD.WIDE.U32 R10, R12, 0x30, R10 ;  /* 0x000000300c0a7825 */ /* 0x001fca00078e000a */
[----:B------:R0:W-:Y:S04]  /*0e40*/  STG.E desc[UR6][R10.64+0x4], R7 ;  /* 0x000004070a007986 */ /* 0x0001e8000c101906 */
[----:B------:R0:W-:Y:S04]  /*0e50*/  STG.E.64 desc[UR6][R10.64+0x8], R4 ;  /* 0x000008040a007986 */ /* 0x0001e8000c101b06 */
[----:B------:R0:W-:Y:S01]  /*0e60*/  STG.E.64 desc[UR6][R10.64+0x10], R2 ;  /* 0x000010020a007986 */ /* 0x0001e2000c101b06 */
[----:B------:R-:W-:Y:S05]  /*0e70*/  @!P0 BRA `(.L_x_6) ;  /* 0xfffffff000f48947 */ /* 0x000fea000383ffff */
.L_x_3:
[----:B------:R-:W-:Y:S05]  /*0e80*/  BSYNC.RECONVERGENT B1 ;  /* 0x0000000000017941 */ /* 0x000fea0003800200 */
.L_x_2:
[----:B------:R-:W-:Y:S01]  /*0e90*/  ISETP.GT.U32.AND P0, PT, R6, 0x3, PT ;  /* 0x000000030600780c */ /* 0x000fe20003f04070 */
[----:B------:R-:W-:Y:S01]  /*0ea0*/  VIADD R0, R0, 0x1 ;  /* 0x0000000100007836 */ /* 0x000fe20000000000 */
[--C-:B------:R-:W-:Y:S02]  /*0eb0*/  SHF.R.U64 R6, R6, 0x2, R13.reuse ;  /* 0x0000000206067819 */ /* 0x100fe4000000120d */
[----:B------:R-:W-:Y:S02]  /*0ec0*/  ISETP.GT.U32.AND.EX P0, PT, R13, RZ, PT, P0 ;  /* 0x000000ff0d00720c */ /* 0x000fe40003f04100 */
[----:B------:R-:W-:-:S11]  /*0ed0*/  SHF.R.U32.HI R13, RZ, 0x2, R13 ;  /* 0x00000002ff0d7819 */ /* 0x000fd6000001160d */
[----:B------:R-:W-:Y:S05]  /*0ee0*/  @P0 BRA `(.L_x_7) ;  /* 0xfffffff000b80947 */ /* 0x000fea000383ffff */
.L_x_1:
[----:B------:R-:W-:Y:S05]  /*0ef0*/  BSYNC.RECONVERGENT B0 ;  /* 0x0000000000007941 */ /* 0x000fea0003800200 */
.L_x_0:
[----:B0-----:R-:W0:Y:S01]  /*0f00*/  LDC R6, c[0x0][0x380] ;  /* 0x0000e000ff067b82 */ /* 0x001e220000000800 */
[----:B------:R-:W-:Y:S01]  /*0f10*/  SHF.R.U32.HI R0, RZ, 0x2, R7 ;  /* 0x00000002ff007819 */ /* 0x000fe20000011607 */
[----:B------:R-:W-:Y:S01]  /*0f20*/  IMAD.MOV.U32 R11, RZ, RZ, R2 ;  /* 0x000000ffff0b7224 */ /* 0x000fe200078e0002 */
[----:B------:R-:W1:Y:S01]  /*0f30*/  LDCU.64 UR4, c[0x0][0x390] ;  /* 0x00007200ff0477ac */ /* 0x000e620008000a00 */
[----:B------:R-:W-:Y:S01]  /*0f40*/  IMAD.MOV.U32 R14, RZ, RZ, R3 ;  /* 0x000000ffff0e7224 */ /* 0x000fe200078e0003 */
[----:B------:R-:W-:Y:S01]  /*0f50*/  LOP3.LUT R0, R0, R7, RZ, 0x3c, !PT ;  /* 0x0000000700007212 */ /* 0x000fe200078e3cff */
[----:B------:R-:W-:Y:S01]  /*0f60*/  IMAD.SHL.U32 R7, R3, 0x10, RZ ;  /* 0x0000001003077824 */ /* 0x000fe200078e00ff */
[----:B------:R-:W-:Y:S01]  /*0f70*/  BSSY.RECONVERGENT B1, `(.L_x_8) ;  /* 0x0000024000017945 */ /* 0x000fe20003800200 */
[----:B------:R-:W2:Y:S01]  /*0f80*/  LDC.64 R8, c[0x0][0x388] ;  /* 0x0000e200ff087b82 */ /* 0x000ea20000000a00 */
[----:B------:R-:W-:Y:S01]  /*0f90*/  IMAD.MOV.U32 R2, RZ, RZ, 0x44fa0000 ;  /* 0x44fa0000ff027424 */ /* 0x000fe200078e00ff */
[----:B0-----:R-:W-:Y:S01]  /*0fa0*/  LOP3.LUT R10, R6, 0xaad26b49, RZ, 0x3c, !PT ;  /* 0xaad26b49060a7812 */ /* 0x001fe200078e3cff */
[----:B------:R-:W-:-:S04]  /*0fb0*/  IMAD.SHL.U32 R6, R0, 0x2, RZ ;  /* 0x0000000200067824 */ /* 0x000fc800078e00ff */
[----:B------:R-:W-:Y:S01]  /*0fc0*/  IMAD R10, R10, 0x4182bed5, RZ ;  /* 0x4182bed50a0a7824 */ /* 0x000fe200078e02ff */
[----:B------:R-:W-:Y:S01]  /*0fd0*/  LOP3.LUT R0, R0, R6, R7, 0x96, !PT ;  /* 0x0000000600007212 */ /* 0x000fe200078e9607 */
[----:B--2---:R-:W-:-:S03]  /*0fe0*/  IMAD.WIDE.U32 R8, R12, 0x30, R8 ;  /* 0x000000300c087825 */ /* 0x004fc600078e0008 */
[----:B------:R-:W-:Y:S01]  /*0ff0*/  LOP3.LUT R15, R0, R3, RZ, 0x3c, !PT ;  /* 0x00000003000f7212 */ /* 0x000fe200078e3cff */
[----:B------:R-:W-:Y:S01]  /*1000*/  VIADD R6, R10, 0xd9fc63dd ;  /* 0xd9fc63dd0a067836 */ /* 0x000fe20000000000 */
[----:B------:R0:W-:Y:S01]  /*1010*/  STG.E.64 desc[UR6][R8.64+0x18], RZ ;  /* 0x000018ff08007986 */ /* 0x0001e2000c101b06 */
[----:B------:R-:W-:Y:S02]  /*1020*/  IMAD.MOV.U32 R10, RZ, RZ, R5 ;  /* 0x000000ffff0a7224 */ /* 0x000fe400078e0005 */
[----:B------:R-:W-:Y:S01]  /*1030*/  IMAD.IADD R0, R15, 0x1, R6 ;  /* 0x000000010f007824 */ /* 0x000fe200078e0206 */
[----:B------:R0:W-:Y:S01]  /*1040*/  STG.E.64 desc[UR6][R8.64+0x10], R14 ;  /* 0x0000100e08007986 */ /* 0x0001e2000c101b06 */
[----:B------:R-:W-:Y:S02]  /*1050*/  IMAD.MOV.U32 R3, RZ, RZ, 0x3a03126f ;  /* 0x3a03126fff037424 */ /* 0x000fe400078e00ff */
[----:B------:R-:W-:Y:S01]  /*1060*/  IMAD.HI.U32 R7, R0, 0x10624dd3, RZ ;  /* 0x10624dd300077827 */ /* 0x000fe200078e00ff */
[----:B------:R0:W-:Y:S03]  /*1070*/  STG.E.64 desc[UR6][R8.64+0x8], R10 ;  /* 0x0000080a08007986 */ /* 0x0001e6000c101b06 */
[----:B------:R-:W-:Y:S01]  /*1080*/  FFMA R2, R3, -R2, 1 ;  /* 0x3f80000003027423 */ /* 0x000fe20000000802 */
[----:B------:R-:W-:Y:S01]  /*1090*/  SHF.R.U32.HI R7, RZ, 0x7, R7 ;  /* 0x00000007ff077819 */ /* 0x000fe20000011607 */
[----:B------:R0:W-:Y:S02]  /*10a0*/  STG.E desc[UR6][R8.64+0x20], RZ ;  /* 0x000020ff08007986 */ /* 0x0001e4000c101906 */
[----:B------:R-:W-:Y:S01]  /*10b0*/  FFMA R3, R2, R3, 0.00050000002374872565269 ;  /* 0x3a03126f02037423 */ /* 0x000fe20000000003 */
[----:B-1----:R-:W-:Y:S01]  /*10c0*/  LEA R2, P1, R12, UR4, 0x2 ;  /* 0x000000040c027c11 */ /* 0x002fe2000f8210ff */
[----:B------:R-:W-:Y:S01]  /*10d0*/  IMAD R0, R7, -0x7d0, R0 ;  /* 0xfffff83007007824 */ /* 0x000fe200078e0200 */
[----:B------:R0:W-:Y:S01]  /*10e0*/  STG.E.64 desc[UR6][R8.64+0x28], RZ ;  /* 0x000028ff08007986 */ /* 0x0001e2000c101b06 */
[----:B------:R-:W-:-:S03]  /*10f0*/  IMAD.MOV.U32 R7, RZ, RZ, R4 ;  /* 0x000000ffff077224 */ /* 0x000fc600078e0004 */
[----:B------:R-:W-:Y:S02]  /*1100*/  I2FP.F32.U32 R0, R0 ;  /* 0x0000000000007245 */ /* 0x000fe40000201000 */
[----:B------:R0:W-:Y:S02]  /*1110*/  STG.E.64 desc[UR6][R8.64], R6 ;  /* 0x0000000608007986 */ /* 0x0001e4000c101b06 */
[----:B------:R-:W1:Y:S01]  /*1120*/  FCHK P0, R0, 2000 ;  /* 0x44fa000000007902 */ /* 0x000e620000000000 */
[----:B------:R-:W-:-:S04]  /*1130*/  FFMA R4, R0, R3, RZ ;  /* 0x0000000300047223 */ /* 0x000fc800000000ff */
[----:B------:R-:W-:-:S04]  /*1140*/  FFMA R5, R4, -2000, R0 ;  /* 0xc4fa000004057823 */ /* 0x000fc80000000000 */
[----:B------:R-:W-:Y:S01]  /*1150*/  FFMA R5, R3, R5, R4 ;  /* 0x0000000503057223 */ /* 0x000fe20000000004 */
[----:B------:R-:W-:Y:S01]  /*1160*/  LEA.HI.X R3, R12, UR5, RZ, 0x2, P1 ;  /* 0x000000050c037c11 */ /* 0x000fe200088f14ff */
[----:B01----:R-:W-:Y:S06]  /*1170*/  @!P0 BRA `(.L_x_9) ;  /* 0x00000000000c8947 */ /* 0x003fec0003800000 */
[----:B------:R-:W-:-:S07]  /*1180*/  MOV R4, 0x11a0 ;  /* 0x000011a000047802 */ /* 0x000fce0000000f00 */
[----:B------:R-:W-:Y:S05]  /*1190*/  CALL.REL.NOINC `($__internal_0_$__cuda_sm3x_div_rn_noftz_f32_slowpath) ;  /* 0x0000000000107944 */ /* 0x000fea0003c00000 */
[----:B------:R-:W-:-:S07]  /*11a0*/  IMAD.MOV.U32 R5, RZ, RZ, R0 ;  /* 0x000000ffff057224 */ /* 0x000fce00078e0000 */
.L_x_9:
[----:B------:R-:W-:Y:S05]  /*11b0*/  BSYNC.RECONVERGENT B1 ;  /* 0x0000000000017941 */ /* 0x000fea0003800200 */
.L_x_8:
[----:B------:R-:W-:Y:S01]  /*11c0*/  STG.E desc[UR6][R2.64], R5 ;  /* 0x0000000502007986 */ /* 0x000fe2000c101906 */
[----:B------:R-:W-:Y:S05]  /*11d0*/  EXIT ;  /* 0x000000000000794d */ /* 0x000fea0003800000 */
        .weak           $__internal_0_$__cuda_sm3x_div_rn_noftz_f32_slowpath
        .type           $__internal_0_$__cuda_sm3x_div_rn_noftz_f32_slowpath,@function
        .size           $__internal_0_$__cuda_sm3x_div_rn_noftz_f32_slowpath,(.L_x_23 - $__internal_0_$__cuda_sm3x_div_rn_noftz_f32_slowpath)
$__internal_0_$__cuda_sm3x_div_rn_noftz_f32_slowpath:
[--C-:B------:R-:W-:Y:S01]  /*11e0*/  SHF.R.U32.HI R5, RZ, 0x17, R0.reuse ;  /* 0x00000017ff057819 */ /* 0x100fe20000011600 */
[----:B------:R-:W-:Y:S04]  /*11f0*/  BSSY.RECONVERGENT B0, `(.L_x_10) ;  /* 0x000005c000007945 */ /* 0x000fe80003800200 */
[----:B------:R-:W-:Y:S01]  /*1200*/  BSSY.RELIABLE B2, `(.L_x_11) ;  /* 0x000001a000027945 */ /* 0x000fe20003800100 */
[----:B------:R-:W-:Y:S01]  /*1210*/  LOP3.LUT R7, R5, 0xff, RZ, 0xc0, !PT ;  /* 0x000000ff05077812 */ /* 0x000fe200078ec0ff */
[----:B------:R-:W-:-:S04]  /*1220*/  IMAD.MOV.U32 R5, RZ, RZ, R0 ;  /* 0x000000ffff057224 */ /* 0x000fc800078e0000 */
[----:B------:R-:W-:-:S05]  /*1230*/  VIADD R8, R7, 0xffffffff ;  /* 0xffffffff07087836 */ /* 0x000fca0000000000 */
[----:B------:R-:W-:-:S13]  /*1240*/  ISETP.GT.U32.OR P0, PT, R8, 0xfd, !PT ;  /* 0x000000fd0800780c */ /* 0x000fda0007f04470 */
[----:B------:R-:W-:Y:S01]  /*1250*/  @!P0 IMAD.MOV.U32 R6, RZ, RZ, RZ ;  /* 0x000000ffff068224 */ /* 0x000fe200078e00ff */
[----:B------:R-:W-:Y:S06]  /*1260*/  @!P0 BRA `(.L_x_12) ;  /* 0x00000000004c8947 */ /* 0x000fec0003800000 */
[----:B------:R-:W-:-:S13]  /*1270*/  FSETP.GTU.FTZ.AND P0, PT, |R0|, +INF , PT ;  /* 0x7f8000000000780b */ /* 0x000fda0003f1c200 */
[----:B------:R-:W-:Y:S05]  /*1280*/  @P0 BREAK.RELIABLE B2 ;  /* 0x0000000000020942 */ /* 0x000fea0003800100 */
[----:B------:R-:W-:Y:S05]  /*1290*/  @P0 BRA `(.L_x_13) ;  /* 0x0000000400400947 */ /* 0x000fea0003800000 */
[----:B------:R-:W-:-:S05]  /*12a0*/  IMAD.MOV.U32 R6, RZ, RZ, 0x44fa0000 ;  /* 0x44fa0000ff067424 */ /* 0x000fca00078e00ff */
[----:B------:R-:W-:-:S13]  /*12b0*/  LOP3.LUT P0, RZ, R6, 0x7fffffff, R5, 0xc8, !PT ;  /* 0x7fffffff06ff7812 */ /* 0x000fda000780c805 */
[----:B------:R-:W-:Y:S05]  /*12c0*/  @!P0 BREAK.RELIABLE B2 ;  /* 0x0000000000028942 */ /* 0x000fea0003800100 */
[----:B------:R-:W-:Y:S05]  /*12d0*/  @!P0 BRA `(.L_x_14) ;  /* 0x0000000400288947 */ /* 0x000fea0003800000 */
[----:B------:R-:W-:-:S13]  /*12e0*/  LOP3.LUT P0, RZ, R5, 0x7fffffff, RZ, 0xc0, !PT ;  /* 0x7fffffff05ff7812 */ /* 0x000fda000780c0ff */
[----:B------:R-:W-:Y:S05]  /*12f0*/  @!P0 BREAK.RELIABLE B2 ;  /* 0x0000000000028942 */ /* 0x000fea0003800100 */
[----:B------:R-:W-:Y:S05]  /*1300*/  @!P0 BRA `(.L_x_15) ;  /* 0x0000000400148947 */ /* 0x000fea0003800000 */
[----:B------:R-:W-:Y:S02]  /*1310*/  FSETP.NEU.FTZ.AND P1, PT, |R0|, +INF , PT ;  /* 0x7f8000000000780b */ /* 0x000fe40003f3d200 */
[----:B------:R-:W-:-:S04]  /*1320*/  LOP3.LUT P0, RZ, R6, 0x7fffffff, RZ, 0xc0, !PT ;  /* 0x7fffffff06ff7812 */ /* 0x000fc8000780c0ff */
[----:B------:R-:W-:-:S13]  /*1330*/  PLOP3.LUT P0, PT, P1, P0, PT, 0x2f, 0xf2 ;  /* 0x0000000000f2781c */ /* 0x000fda0000f00577 */
[----:B------:R-:W-:Y:S05]  /*1340*/  @P0 BREAK.RELIABLE B2 ;  /* 0x0000000000020942 */ /* 0x000fea0003800100 */
[----:B------:R-:W-:Y:S05]  /*1350*/  @P0 BRA `(.L_x_16) ;  /* 0x0000000000f40947 */ /* 0x000fea0003800000 */
[----:B------:R-:W-:-:S13]  /*1360*/  ISETP.GE.AND P0, PT, R8, RZ, PT ;  /* 0x000000ff0800720c */ /* 0x000fda0003f06270 */
[----:B------:R-:W-:Y:S02]  /*1370*/  @P0 IMAD.MOV.U32 R6, RZ, RZ, RZ ;  /* 0x000000ffff060224 */ /* 0x000fe400078e00ff */
[----:B------:R-:W-:Y:S01]  /*1380*/  @!P0 FFMA R5, R0, 1.84467440737095516160e+19, RZ ;  /* 0x5f80000000058823 */ /* 0x000fe200000000ff */
[----:B------:R-:W-:-:S07]  /*1390*/  @!P0 IMAD.MOV.U32 R6, RZ, RZ, -0x40 ;  /* 0xffffffc0ff068424 */ /* 0x000fce00078e00ff */
.L_x_12:
[----:B------:R-:W-:Y:S05]  /*13a0*/  BSYNC.RELIABLE B2 ;  /* 0x0000000000027941 */ /* 0x000fea0003800100 */
.L_x_11:
[----:B------:R-:W-:Y:S01]  /*13b0*/  UMOV UR4, 0x44fa0000 ;  /* 0x44fa000000047882 */ /* 0x000fe20000000000 */
[----:B------:R-:W-:Y:S01]  /*13c0*/  VIADD R7, R7, 0xffffff81 ;  /* 0xffffff8107077836 */ /* 0x000fe20000000000 */
[----:B------:R-:W-:Y:S01]  /*13d0*/  UIADD3 UR4, UPT, UPT, UR4, -0x5000000, URZ ;  /* 0xfb00000004047890 */ /* 0x000fe2000fffe0ff */
[----:B------:R-:W-:Y:S02]  /*13e0*/  BSSY.RECONVERGENT B2, `(.L_x_17) ;  /* 0x0000033000027945 */ /* 0x000fe40003800200 */
[----:B------:R-:W-:Y:S01]  /*13f0*/  IMAD R0, R7, -0x800000, R5 ;  /* 0xff80000007007824 */ /* 0x000fe200078e0205 */
[----:B------:R-:W-:Y:S02]  /*1400*/  IADD3 R6, PT, PT, R6, -0xa, R7 ;  /* 0xfffffff606067810 */ /* 0x000fe40007ffe007 */
[----:B------:R-:W-:-:S03]  /*1410*/  FADD.FTZ R9, -RZ, -UR4 ;  /* 0x80000004ff097e21 */ /* 0x000fc60008010100 */
[----:B------:R-:W0:Y:S02]  /*1420*/  MUFU.RCP R8, UR4 ;  /* 0x0000000400087d08 */ /* 0x000e240008001000 */
[----:B0-----:R-:W-:-:S04]  /*1430*/  FFMA R11, R8, R9, 1 ;  /* 0x3f800000080b7423 */ /* 0x001fc80000000009 */
[----:B------:R-:W-:-:S04]  /*1440*/  FFMA R11, R8, R11, R8 ;  /* 0x0000000b080b7223 */ /* 0x000fc80000000008 */
[----:B------:R-:W-:-:S04]  /*1450*/  FFMA R8, R0, R11, RZ ;  /* 0x0000000b00087223 */ /* 0x000fc800000000ff */
[----:B------:R-:W-:-:S04]  /*1460*/  FFMA R5, R9, R8, R0 ;  /* 0x0000000809057223 */ /* 0x000fc80000000000 */
[----:B------:R-:W-:-:S04]  /*1470*/  FFMA R8, R11, R5, R8 ;  /* 0x000000050b087223 */ /* 0x000fc80000000008 */
[----:B------:R-:W-:-:S04]  /*1480*/  FFMA R9, R9, R8, R0 ;  /* 0x0000000809097223 */ /* 0x000fc80000000000 */
[----:B------:R-:W-:-:S05]  /*1490*/  FFMA R5, R11, R9, R8 ;  /* 0x000000090b057223 */ /* 0x000fca0000000008 */
[----:B------:R-:W-:-:S04]  /*14a0*/  SHF.R.U32.HI R0, RZ, 0x17, R5 ;  /* 0x00000017ff007819 */ /* 0x000fc80000011605 */
[----:B------:R-:W-:-:S05]  /*14b0*/  LOP3.LUT R0, R0, 0xff, RZ, 0xc0, !PT ;  /* 0x000000ff00007812 */ /* 0x000fca00078ec0ff */
[----:B------:R-:W-:-:S04]  /*14c0*/  IMAD.IADD R10, R0, 0x1, R6 ;  /* 0x00000001000a7824 */ /* 0x000fc800078e0206 */
[----:B------:R-:W-:-:S05]  /*14d0*/  VIADD R0, R10, 0xffffffff ;  /* 0xffffffff0a007836 */ /* 0x000fca0000000000 */
[----:B------:R-:W-:-:S13]  /*14e0*/  ISETP.GE.U32.AND P0, PT, R0, 0xfe, PT ;  /* 0x000000fe0000780c */ /* 0x000fda0003f06070 */
[----:B------:R-:W-:Y:S05]  /*14f0*/  @!P0 BRA `(.L_x_18) ;  /* 0x0000000000808947 */ /* 0x000fea0003800000 */
[----:B------:R-:W-:-:S13]  /*1500*/  ISETP.GT.AND P0, PT, R10, 0xfe, PT ;  /* 0x000000fe0a00780c */ /* 0x000fda0003f04270 */
[----:B------:R-:W-:Y:S05]  /*1510*/  @P0 BRA `(.L_x_19) ;  /* 0x00000000006c0947 */ /* 0x000fea0003800000 */
[----:B------:R-:W-:-:S13]  /*1520*/  ISETP.GE.AND P0, PT, R10, 0x1, PT ;  /* 0x000000010a00780c */ /* 0x000fda0003f06270 */
[----:B------:R-:W-:Y:S05]  /*1530*/  @P0 BRA `(.L_x_20) ;  /* 0x0000000000740947 */ /* 0x000fea0003800000 */
[----:B------:R-:W-:Y:S02]  /*1540*/  ISETP.GE.AND P0, PT, R10, -0x18, PT ;  /* 0xffffffe80a00780c */ /* 0x000fe40003f06270 */
[----:B------:R-:W-:-:S11]  /*1550*/  LOP3.LUT R5, R5, 0x80000000, RZ, 0xc0, !PT ;  /* 0x8000000005057812 */ /* 0x000fd600078ec0ff */
[----:B------:R-:W-:Y:S05]  /*1560*/  @!P0 BRA `(.L_x_20) ;  /* 0x0000000000688947 */ /* 0x000fea0003800000 */
[CCC-:B------:R-:W-:Y:S01]  /*1570*/  FFMA.RZ R0, R11.reuse, R9.reuse, R8.reuse ;  /* 0x000000090b007223 */ /* 0x1c0fe2000000c008 */
[C---:B------:R-:W-:Y:S01]  /*1580*/  VIADD R7, R10.reuse, 0x20 ;  /* 0x000000200a077836 */ /* 0x040fe20000000000 */
[C---:B------:R-:W-:Y:S02]  /*1590*/  ISETP.NE.AND P2, PT, R10.reuse, RZ, PT ;  /* 0x000000ff0a00720c */ /* 0x040fe40003f45270 */
[----:B------:R-:W-:Y:S02]  /*15a0*/  ISETP.NE.AND P1, PT, R10, RZ, PT ;  /* 0x000000ff0a00720c */ /* 0x000fe40003f25270 */
[----:B------:R-:W-:Y:S01]  /*15b0*/  LOP3.LUT R6, R0, 0x7fffff, RZ, 0xc0, !PT ;  /* 0x007fffff00067812 */ /* 0x000fe200078ec0ff */
[CCC-:B------:R-:W-:Y:S01]  /*15c0*/  FFMA.RP R0, R11.reuse, R9.reuse, R8.reuse ;  /* 0x000000090b007223 */ /* 0x1c0fe20000008008 */
[----:B------:R-:W-:Y:S01]  /*15d0*/  FFMA.RM R11, R11, R9, R8 ;  /* 0x000000090b0b7223 */ /* 0x000fe20000004008 */
[----:B------:R-:W-:Y:S01]  /*15e0*/  IMAD.MOV R9, RZ, RZ, -R10 ;  /* 0x000000ffff097224 */ /* 0x000fe200078e0a0a */
[----:B------:R-:W-:-:S03]  /*15f0*/  LOP3.LUT R6, R6, 0x800000, RZ, 0xfc, !PT ;  /* 0x0080000006067812 */ /* 0x000fc600078efcff */
[----:B------:R-:W-:Y:S02]  /*1600*/  FSETP.NEU.FTZ.AND P0, PT, R0, R11, PT ;  /* 0x0000000b0000720b */ /* 0x000fe40003f1d000 */
[----:B------:R-:W-:Y:S02]  /*1610*/  SHF.L.U32 R7, R6, R7, RZ ;  /* 0x0000000706077219 */ /* 0x000fe400000006ff */
[----:B------:R-:W-:Y:S02]  /*1620*/  SEL R9, R9, RZ, P2 ;  /* 0x000000ff09097207 */ /* 0x000fe40001000000 */
[----:B------:R-:W-:Y:S02]  /*1630*/  ISETP.NE.AND P1, PT, R7, RZ, P1 ;  /* 0x000000ff0700720c */ /* 0x000fe40000f25270 */
[----:B------:R-:W-:Y:S02]  /*1640*/  SHF.R.U32.HI R9, RZ, R9, R6 ;  /* 0x00000009ff097219 */ /* 0x000fe40000011606 */
[----:B------:R-:W-:-:S02]  /*1650*/  PLOP3.LUT P0, PT, P0, P1, PT, 0xf8, 0x8f ;  /* 0x00000000008f781c */ /* 0x000fc40000703f70 */
[----:B------:R-:W-:Y:S02]  /*1660*/  SHF.R.U32.HI R7, RZ, 0x1, R9 ;  /* 0x00000001ff077819 */ /* 0x000fe40000011609 */
[----:B------:R-:W-:-:S04]  /*1670*/  SEL R0, RZ, 0x1, !P0 ;  /* 0x00000001ff007807 */ /* 0x000fc80004000000 */
[----:B------:R-:W-:-:S04]  /*1680*/  LOP3.LUT R0, R0, 0x1, R7, 0xf8, !PT ;  /* 0x0000000100007812 */ /* 0x000fc800078ef807 */
[----:B------:R-:W-:-:S05]  /*1690*/  LOP3.LUT R0, R0, R9, RZ, 0xc0, !PT ;  /* 0x0000000900007212 */ /* 0x000fca00078ec0ff */
[----:B------:R-:W-:-:S05]  /*16a0*/  IMAD.IADD R0, R7, 0x1, R0 ;  /* 0x0000000107007824 */ /* 0x000fca00078e0200 */
[----:B------:R-:W-:Y:S01]  /*16b0*/  LOP3.LUT R5, R0, R5, RZ, 0xfc, !PT ;  /* 0x0000000500057212 */ /* 0x000fe200078efcff */
[----:B------:R-:W-:Y:S06]  /*16c0*/  BRA `(.L_x_20) ;  /* 0x0000000000107947 */ /* 0x000fec0003800000 */
.L_x_19:
[----:B------:R-:W-:-:S04]  /*16d0*/  LOP3.LUT R5, R5, 0x80000000, RZ, 0xc0, !PT ;  /* 0x8000000005057812 */ /* 0x000fc800078ec0ff */
[----:B------:R-:W-:Y:S01]  /*16e0*/  LOP3.LUT R5, R5, 0x7f800000, RZ, 0xfc, !PT ;  /* 0x7f80000005057812 */ /* 0x000fe200078efcff */
[----:B------:R-:W-:Y:S06]  /*16f0*/  BRA `(.L_x_20) ;  /* 0x0000000000047947 */ /* 0x000fec0003800000 */
.L_x_18:
[----:B------:R-:W-:-:S07]  /*1700*/  IMAD R5, R6, 0x800000, R5 ;  /* 0x0080000006057824 */ /* 0x000fce00078e0205 */
.L_x_20:
[----:B------:R-:W-:Y:S05]  /*1710*/  BSYNC.RECONVERGENT B2 ;  /* 0x0000000000027941 */ /* 0x000fea0003800200 */
.L_x_17:
[----:B------:R-:W-:Y:S05]  /*1720*/  BRA `(.L_x_21) ;  /* 0x0000000000207947 */ /* 0x000fea0003800000 */
.L_x_16:
[----:B------:R-:W-:-:S04]  /*1730*/  LOP3.LUT R5, R6, 0x80000000, R5, 0x48, !PT ;  /* 0x8000000006057812 */ /* 0x000fc800078e4805 */
[----:B------:R-:W-:Y:S01]  /*1740*/  LOP3.LUT R5, R5, 0x7f800000, RZ, 0xfc, !PT ;  /* 0x7f80000005057812 */ /* 0x000fe200078efcff */
[----:B------:R-:W-:Y:S06]  /*1750*/  BRA `(.L_x_21) ;  /* 0x0000000000147947 */ /* 0x000fec0003800000 */
.L_x_15:
[----:B------:R-:W-:Y:S01]  /*1760*/  LOP3.LUT R5, R6, 0x80000000, R5, 0x48, !PT ;  /* 0x8000000006057812 */ /* 0x000fe200078e4805 */
[----:B------:R-:W-:Y:S06]  /*1770*/  BRA `(.L_x_21) ;  /* 0x00000000000c7947 */ /* 0x000fec0003800000 */
.L_x_14:
[----:B------:R-:W0:Y:S01]  /*1780*/  MUFU.RSQ R5, -QNAN ;  /* 0xffc0000000057908 */ /* 0x000e220000001400 */
[----:B------:R-:W-:Y:S05]  /*1790*/  BRA `(.L_x_21) ;  /* 0x0000000000047947 */ /* 0x000fea0003800000 */
.L_x_13:
[----:B------:R-:W-:-:S07]  /*17a0*/  FADD.FTZ R5, R0, 2000 ;  /* 0x44fa000000057421 */ /* 0x000fce0000010000 */
.L_x_21:
[----:B------:R-:W-:Y:S05]  /*17b0*/  BSYNC.RECONVERGENT B0 ;  /* 0x0000000000007941 */ /* 0x000fea0003800200 */
.L_x_10:
[----:B0-----:R-:W-:Y:S02]  /*17c0*/  IMAD.MOV.U32 R0, RZ, RZ, R5 ;  /* 0x000000ffff007224 */ /* 0x001fe400078e0005 */
[----:B------:R-:W-:-:S04]  /*17d0*/  IMAD.MOV.U32 R5, RZ, RZ, 0x0 ;  /* 0x00000000ff057424 */ /* 0x000fc800078e00ff */
[----:B------:R-:W-:Y:S05]  /*17e0*/  RET.REL.NODEC R4 `(_Z7randomsjP17curandStateXORWOWPf) ;  /* 0xffffffe804047950 */ /* 0x000fea0003c3ffff */
.L_x_22:
[----:B------:R-:W-:-:S00]  /*17f0*/  BRA `(.L_x_22) ;  /* 0xfffffffc00fc7947 */ /* 0x000fc0000383ffff */
[----:B------:R-:W-:-:S00]  /*1800*/  NOP ;  /* 0x0000000000007918 */ /* 0x000fc00000000000 */
[----:B------:R-:W-:-:S00]  /*1810*/  NOP ;  /* 0x0000000000007918 */ /* 0x000fc00000000000 */
[----:B------:R-:W-:-:S00]  /*1820*/  NOP ;  /* 0x0000000000007918 */ /* 0x000fc00000000000 */
[----:B------:R-:W-:-:S00]  /*1830*/  NOP ;  /* 0x0000000000007918 */ /* 0x000fc00000000000 */
[----:B------:R-:W-:-:S00]  /*1840*/  NOP ;  /* 0x0000000000007918 */ /* 0x000fc00000000000 */
[----:B------:R-:W-:-:S00]  /*1850*/  NOP ;  /* 0x0000000000007918 */ /* 0x000fc00000000000 */
[----:B------:R-:W-:-:S00]  /*1860*/  NOP ;  /* 0x0000000000007918 */ /* 0x000fc00000000000 */
[----:B------:R-:W-:-:S00]  /*1870*/  NOP ;  /* 0x0000000000007918 */ /* 0x000fc00000000000 */
.L_x_23:


//--------------------- .nv.global.init           --------------------------
	.section	.nv.global.init,"aw",@progbits
	.align	4
.nv.global.init:
	.type		mrg32k3aM1SubSeq,@object
	.size		mrg32k3aM1SubSeq,(mrg32k3aM2SubSeq - mrg32k3aM1SubSeq)
mrg32k3aM1SubSeq:
        /*0000*/ 	.byte	0x0b, 0xcc, 0xee, 0x04, 0x73, 0x29, 0x8b, 0x6f, 0xf6, 0x53, 0x03, 0xf6, 0x23, 0xf6, 0xea, 0xda
        /* <DEDUP_REMOVED lines=125> */
	.type		mrg32k3aM2SubSeq,@object
	.size		mrg32k3aM2SubSeq,(mrg32k3aM1 - mrg32k3aM2SubSeq)
mrg32k3aM2SubSeq:
        /* <DEDUP_REMOVED lines=126> */
	.type		mrg32k3aM1,@object
	.size		mrg32k3aM1,(mrg32k3aM1Seq - mrg32k3aM1)
mrg32k3aM1:
        /* <DEDUP_REMOVED lines=144> */
	.type		mrg32k3aM1Seq,@object
	.size		mrg32k3aM1Seq,(mrg32k3aM2 - mrg32k3aM1Seq)
mrg32k3aM1Seq:
        /* <DEDUP_REMOVED lines=144> */
	.type		mrg32k3aM2,@object
	.size		mrg32k3aM2,(mrg32k3aM2Seq - mrg32k3aM2)
mrg32k3aM2:
        /* <DEDUP_REMOVED lines=144> */
	.type		mrg32k3aM2Seq,@object
	.size		mrg32k3aM2Seq,(precalc_xorwow_matrix - mrg32k3aM2Seq)
mrg32k3aM2Seq:
        /* <DEDUP_REMOVED lines=144> */
	.type		precalc_xorwow_matrix,@object
	.size		precalc_xorwow_matrix,(precalc_xorwow_offset_matrix - precalc_xorwow_matrix)
precalc_xorwow_matrix:
        /* <DEDUP_REMOVED lines=6400> */
	.type		precalc_xorwow_offset_matrix,@object
	.size		precalc_xorwow_offset_matrix,(.L_1 - precalc_xorwow_offset_matrix)
precalc_xorwow_offset_matrix:
        /* <DEDUP_REMOVED lines=6400> */
.L_1:


//--------------------- .nv.shared.reserved.0     --------------------------
	.section	.nv.shared.reserved.0,"aw",@nobits
	.weak		__nv_reservedSMEM_offset_0_alias
	.size		__nv_reservedSMEM_offset_0_alias, 0, 64
	.other		__nv_reservedSMEM_offset_0_alias,@"STO_CUDA_RESERVED_SHARED STV_DEFAULT"
__nv_reservedSMEM_offset_0_alias:
	.zero		0
	.zero		64


//--------------------- .nv.constant0._Z7randomsjP17curandStateXORWOWPf --------------------------
	.section	.nv.constant0._Z7randomsjP17curandStateXORWOWPf,"a",@progbits
	.sectionflags	@""
	.align	4
.nv.constant0._Z7randomsjP17curandStateXORWOWPf:
	.zero		920


//--------------------- SYMBOLS --------------------------

	.type		.nv.reservedSmem.offset0,@object
	.size		.nv.reservedSmem.offset0,0x4
